//
// Generated by NVIDIA NVVM Compiler
//
// Compiler Build ID: CL-36424714
// Cuda compilation tools, release 13.0, V13.0.88
// Based on NVVM 20.0.0
//

.version 9.0
.target sm_100
.address_size 64

	// .globl	_Z27multiHeadAttentionOptimizedPKfS0_S0_S0_S0_S0_Pfiii
.extern .shared .align 16 .b8 shared_mem[];

.visible .entry _Z27multiHeadAttentionOptimizedPKfS0_S0_S0_S0_S0_Pfiii(
	.param .u64 .ptr .align 1 _Z27multiHeadAttentionOptimizedPKfS0_S0_S0_S0_S0_Pfiii_param_0,
	.param .u64 .ptr .align 1 _Z27multiHeadAttentionOptimizedPKfS0_S0_S0_S0_S0_Pfiii_param_1,
	.param .u64 .ptr .align 1 _Z27multiHeadAttentionOptimizedPKfS0_S0_S0_S0_S0_Pfiii_param_2,
	.param .u64 .ptr .align 1 _Z27multiHeadAttentionOptimizedPKfS0_S0_S0_S0_S0_Pfiii_param_3,
	.param .u64 .ptr .align 1 _Z27multiHeadAttentionOptimizedPKfS0_S0_S0_S0_S0_Pfiii_param_4,
	.param .u64 .ptr .align 1 _Z27multiHeadAttentionOptimizedPKfS0_S0_S0_S0_S0_Pfiii_param_5,
	.param .u64 .ptr .align 1 _Z27multiHeadAttentionOptimizedPKfS0_S0_S0_S0_S0_Pfiii_param_6,
	.param .u32 _Z27multiHeadAttentionOptimizedPKfS0_S0_S0_S0_S0_Pfiii_param_7,
	.param .u32 _Z27multiHeadAttentionOptimizedPKfS0_S0_S0_S0_S0_Pfiii_param_8,
	.param .u32 _Z27multiHeadAttentionOptimizedPKfS0_S0_S0_S0_S0_Pfiii_param_9
)
{
	.local .align 16 .b8 	__local_depot0[320];
	.reg .b64 	%SP;
	.reg .b64 	%SPL;
	.reg .pred 	%p<125>;
	.reg .b32 	%r<437>;
	.reg .b32 	%f<734>;
	.reg .b64 	%rd<237>;

	mov.u64 	%SPL, __local_depot0;
	ld.param.u64 	%rd53, [_Z27multiHeadAttentionOptimizedPKfS0_S0_S0_S0_S0_Pfiii_param_0];
	ld.param.u64 	%rd54, [_Z27multiHeadAttentionOptimizedPKfS0_S0_S0_S0_S0_Pfiii_param_1];
	ld.param.u64 	%rd55, [_Z27multiHeadAttentionOptimizedPKfS0_S0_S0_S0_S0_Pfiii_param_2];
	ld.param.u64 	%rd56, [_Z27multiHeadAttentionOptimizedPKfS0_S0_S0_S0_S0_Pfiii_param_3];
	ld.param.u64 	%rd57, [_Z27multiHeadAttentionOptimizedPKfS0_S0_S0_S0_S0_Pfiii_param_4];
	ld.param.u64 	%rd58, [_Z27multiHeadAttentionOptimizedPKfS0_S0_S0_S0_S0_Pfiii_param_5];
	ld.param.u32 	%r159, [_Z27multiHeadAttentionOptimizedPKfS0_S0_S0_S0_S0_Pfiii_param_7];
	ld.param.u32 	%r160, [_Z27multiHeadAttentionOptimizedPKfS0_S0_S0_S0_S0_Pfiii_param_8];
	ld.param.u32 	%r161, [_Z27multiHeadAttentionOptimizedPKfS0_S0_S0_S0_S0_Pfiii_param_9];
	cvta.to.global.u64 	%rd1, %rd58;
	cvta.to.global.u64 	%rd2, %rd55;
	cvta.to.global.u64 	%rd3, %rd57;
	cvta.to.global.u64 	%rd4, %rd54;
	cvta.to.global.u64 	%rd5, %rd56;
	cvta.to.global.u64 	%rd6, %rd53;
	add.u64 	%rd7, %SPL, 0;
	add.u64 	%rd8, %SPL, 64;
	add.u64 	%rd9, %SPL, 128;
	add.u64 	%rd10, %SPL, 192;
	add.u64 	%rd11, %SPL, 256;
	mov.u32 	%r1, %ctaid.y;
	div.s32 	%r2, %r160, %r161;
	mov.u32 	%r436, %tid.x;
	cvt.rn.f32.s32 	%f105, %r2;
	sqrt.rn.f32 	%f1, %f105;
	setp.lt.s32 	%p1, %r2, 1;
	@%p1 bra 	$L__BB0_23;
	setp.lt.s32 	%p2, %r160, 1;
	mul.lo.s32 	%r4, %r160, %r1;
	mul.lo.s32 	%r5, %r160, %r436;
	@%p2 bra 	$L__BB0_12;
	cvt.u64.u32 	%rd12, %r4;
	shl.b32 	%r6, %r160, 2;
	mul.wide.u32 	%rd13, %r160, 12;
	cvt.u64.u32 	%rd14, %r5;
	mul.wide.u32 	%rd15, %r160, 8;
	mul.wide.u32 	%rd16, %r160, 4;
	mov.b32 	%r397, 0;
$L__BB0_3:
	setp.lt.u32 	%p11, %r160, 4;
	mov.u32 	%r170, %ctaid.x;
	mad.lo.s32 	%r398, %r2, %r170, %r397;
	mov.b32 	%r401, 0;
	mov.f32 	%f688, 0f00000000;
	mov.f32 	%f687, %f688;
	mov.f32 	%f686, %f688;
	@%p11 bra 	$L__BB0_6;
	and.b32  	%r171, %r160, 2147483644;
	neg.s32 	%r399, %r171;
	shl.b64 	%rd80, %rd12, 2;
	add.s64 	%rd81, %rd80, %rd6;
	add.s64 	%rd227, %rd81, 8;
	shl.b64 	%rd226, %rd14, 2;
	mov.f32 	%f688, 0f00000000;
$L__BB0_5:
	.pragma "nounroll";
	and.b32  	%r401, %r160, 2147483644;
	mul.wide.s32 	%rd82, %r398, 4;
	add.s64 	%rd83, %rd5, %rd82;
	add.s64 	%rd84, %rd3, %rd82;
	add.s64 	%rd85, %rd1, %rd82;
	ld.global.nc.f32 	%f110, [%rd227+-8];
	ld.global.nc.f32 	%f111, [%rd83];
	fma.rn.f32 	%f112, %f110, %f111, %f686;
	add.s64 	%rd86, %rd4, %rd226;
	ld.global.nc.f32 	%f113, [%rd86];
	ld.global.nc.f32 	%f114, [%rd84];
	fma.rn.f32 	%f115, %f113, %f114, %f687;
	add.s64 	%rd87, %rd2, %rd226;
	ld.global.nc.f32 	%f116, [%rd87];
	ld.global.nc.f32 	%f117, [%rd85];
	fma.rn.f32 	%f118, %f116, %f117, %f688;
	ld.global.nc.f32 	%f119, [%rd227+-4];
	add.s64 	%rd88, %rd83, %rd16;
	ld.global.nc.f32 	%f120, [%rd88];
	fma.rn.f32 	%f121, %f119, %f120, %f112;
	ld.global.nc.f32 	%f122, [%rd86+4];
	add.s64 	%rd89, %rd84, %rd16;
	ld.global.nc.f32 	%f123, [%rd89];
	fma.rn.f32 	%f124, %f122, %f123, %f115;
	ld.global.nc.f32 	%f125, [%rd87+4];
	add.s64 	%rd90, %rd85, %rd16;
	ld.global.nc.f32 	%f126, [%rd90];
	fma.rn.f32 	%f127, %f125, %f126, %f118;
	ld.global.nc.f32 	%f128, [%rd227];
	add.s64 	%rd91, %rd83, %rd15;
	ld.global.nc.f32 	%f129, [%rd91];
	fma.rn.f32 	%f130, %f128, %f129, %f121;
	ld.global.nc.f32 	%f131, [%rd86+8];
	add.s64 	%rd92, %rd84, %rd15;
	ld.global.nc.f32 	%f132, [%rd92];
	fma.rn.f32 	%f133, %f131, %f132, %f124;
	ld.global.nc.f32 	%f134, [%rd87+8];
	add.s64 	%rd93, %rd85, %rd15;
	ld.global.nc.f32 	%f135, [%rd93];
	fma.rn.f32 	%f136, %f134, %f135, %f127;
	ld.global.nc.f32 	%f137, [%rd227+4];
	add.s64 	%rd94, %rd83, %rd13;
	ld.global.nc.f32 	%f138, [%rd94];
	fma.rn.f32 	%f686, %f137, %f138, %f130;
	ld.global.nc.f32 	%f139, [%rd86+12];
	add.s64 	%rd95, %rd84, %rd13;
	ld.global.nc.f32 	%f140, [%rd95];
	fma.rn.f32 	%f687, %f139, %f140, %f133;
	ld.global.nc.f32 	%f141, [%rd87+12];
	add.s64 	%rd96, %rd85, %rd13;
	ld.global.nc.f32 	%f142, [%rd96];
	fma.rn.f32 	%f688, %f141, %f142, %f136;
	add.s32 	%r399, %r399, 4;
	add.s64 	%rd227, %rd227, 16;
	add.s32 	%r398, %r398, %r6;
	add.s64 	%rd226, %rd226, 16;
	setp.ne.s32 	%p12, %r399, 0;
	@%p12 bra 	$L__BB0_5;
$L__BB0_6:
	and.b32  	%r172, %r160, 3;
	setp.eq.s32 	%p13, %r172, 0;
	@%p13 bra 	$L__BB0_11;
	setp.eq.s32 	%p14, %r172, 1;
	@%p14 bra 	$L__BB0_9;
	add.s32 	%r173, %r401, %r4;
	mul.wide.u32 	%rd97, %r173, 4;
	add.s64 	%rd98, %rd6, %rd97;
	ld.global.nc.f32 	%f144, [%rd98];
	mov.u32 	%r174, %ctaid.x;
	mad.lo.s32 	%r175, %r2, %r174, %r397;
	mad.lo.s32 	%r176, %r401, %r160, %r175;
	mul.wide.s32 	%rd99, %r176, 4;
	add.s64 	%rd100, %rd5, %rd99;
	ld.global.nc.f32 	%f145, [%rd100];
	fma.rn.f32 	%f146, %f144, %f145, %f686;
	add.s32 	%r177, %r401, %r5;
	mul.wide.u32 	%rd101, %r177, 4;
	add.s64 	%rd102, %rd4, %rd101;
	ld.global.nc.f32 	%f147, [%rd102];
	add.s64 	%rd103, %rd3, %rd99;
	ld.global.nc.f32 	%f148, [%rd103];
	fma.rn.f32 	%f149, %f147, %f148, %f687;
	add.s64 	%rd104, %rd2, %rd101;
	ld.global.nc.f32 	%f150, [%rd104];
	add.s64 	%rd105, %rd1, %rd99;
	ld.global.nc.f32 	%f151, [%rd105];
	fma.rn.f32 	%f152, %f150, %f151, %f688;
	cvt.u64.u32 	%rd106, %r401;
	add.s64 	%rd107, %rd106, %rd12;
	shl.b64 	%rd108, %rd107, 2;
	add.s64 	%rd109, %rd6, %rd108;
	ld.global.nc.f32 	%f153, [%rd109+4];
	add.s64 	%rd110, %rd100, %rd16;
	ld.global.nc.f32 	%f154, [%rd110];
	fma.rn.f32 	%f686, %f153, %f154, %f146;
	add.s64 	%rd111, %rd106, %rd14;
	shl.b64 	%rd112, %rd111, 2;
	add.s64 	%rd113, %rd4, %rd112;
	ld.global.nc.f32 	%f155, [%rd113+4];
	add.s64 	%rd114, %rd103, %rd16;
	ld.global.nc.f32 	%f156, [%rd114];
	fma.rn.f32 	%f687, %f155, %f156, %f149;
	add.s64 	%rd115, %rd2, %rd112;
	ld.global.nc.f32 	%f157, [%rd115+4];
	add.s64 	%rd116, %rd105, %rd16;
	ld.global.nc.f32 	%f158, [%rd116];
	fma.rn.f32 	%f688, %f157, %f158, %f152;
	add.s32 	%r401, %r401, 2;
$L__BB0_9:
	and.b32  	%r178, %r160, 1;
	setp.eq.b32 	%p15, %r178, 1;
	not.pred 	%p16, %p15;
	@%p16 bra 	$L__BB0_11;
	add.s32 	%r179, %r401, %r4;
	mul.wide.u32 	%rd117, %r179, 4;
	add.s64 	%rd118, %rd6, %rd117;
	ld.global.nc.f32 	%f159, [%rd118];
	mov.u32 	%r180, %ctaid.x;
	mad.lo.s32 	%r181, %r2, %r180, %r397;
	mad.lo.s32 	%r182, %r401, %r160, %r181;
	mul.wide.s32 	%rd119, %r182, 4;
	add.s64 	%rd120, %rd5, %rd119;
	ld.global.nc.f32 	%f160, [%rd120];
	fma.rn.f32 	%f686, %f159, %f160, %f686;
	add.s32 	%r183, %r401, %r5;
	mul.wide.u32 	%rd121, %r183, 4;
	add.s64 	%rd122, %rd4, %rd121;
	ld.global.nc.f32 	%f161, [%rd122];
	add.s64 	%rd123, %rd3, %rd119;
	ld.global.nc.f32 	%f162, [%rd123];
	fma.rn.f32 	%f687, %f161, %f162, %f687;
	add.s64 	%rd124, %rd2, %rd121;
	ld.global.nc.f32 	%f163, [%rd124];
	add.s64 	%rd125, %rd1, %rd119;
	ld.global.nc.f32 	%f164, [%rd125];
	fma.rn.f32 	%f688, %f163, %f164, %f688;
$L__BB0_11:
	mul.wide.u32 	%rd126, %r397, 4;
	add.s64 	%rd127, %rd7, %rd126;
	st.local.f32 	[%rd127], %f686;
	add.s64 	%rd128, %rd8, %rd126;
	st.local.f32 	[%rd128], %f687;
	add.s64 	%rd129, %rd9, %rd126;
	st.local.f32 	[%rd129], %f688;
	add.s32 	%r397, %r397, 1;
	setp.eq.s32 	%p17, %r397, %r2;
	@%p17 bra 	$L__BB0_23;
	bra.uni 	$L__BB0_3;
$L__BB0_12:
	and.b32  	%r19, %r2, 7;
	setp.lt.u32 	%p3, %r2, 8;
	mov.b32 	%r404, 0;
	@%p3 bra 	$L__BB0_15;
	and.b32  	%r404, %r2, 2147483640;
	mov.b32 	%r402, 0;
$L__BB0_14:
	.pragma "nounroll";
	mul.wide.u32 	%rd64, %r402, 4;
	add.s64 	%rd65, %rd7, %rd64;
	add.s64 	%rd66, %rd8, %rd64;
	add.s64 	%rd67, %rd9, %rd64;
	mov.f32 	%f106, 0f00000000;
	st.local.v4.f32 	[%rd65], {%f106, %f106, %f106, %f106};
	st.local.v4.f32 	[%rd66], {%f106, %f106, %f106, %f106};
	st.local.v4.f32 	[%rd67], {%f106, %f106, %f106, %f106};
	st.local.v4.f32 	[%rd65+16], {%f106, %f106, %f106, %f106};
	st.local.v4.f32 	[%rd66+16], {%f106, %f106, %f106, %f106};
	st.local.v4.f32 	[%rd67+16], {%f106, %f106, %f106, %f106};
	add.s32 	%r402, %r402, 8;
	setp.ne.s32 	%p4, %r402, %r404;
	@%p4 bra 	$L__BB0_14;
$L__BB0_15:
	setp.eq.s32 	%p5, %r19, 0;
	@%p5 bra 	$L__BB0_23;
	and.b32  	%r24, %r2, 3;
	setp.lt.u32 	%p6, %r19, 4;
	@%p6 bra 	$L__BB0_18;
	mul.wide.u32 	%rd68, %r404, 4;
	add.s64 	%rd69, %rd7, %rd68;
	mov.b32 	%r164, 0;
	st.local.u32 	[%rd69], %r164;
	add.s64 	%rd70, %rd8, %rd68;
	st.local.u32 	[%rd70], %r164;
	add.s64 	%rd71, %rd9, %rd68;
	st.local.u32 	[%rd71], %r164;
	st.local.u32 	[%rd69+4], %r164;
	st.local.u32 	[%rd70+4], %r164;
	st.local.u32 	[%rd71+4], %r164;
	st.local.u32 	[%rd69+8], %r164;
	st.local.u32 	[%rd70+8], %r164;
	st.local.u32 	[%rd71+8], %r164;
	st.local.u32 	[%rd69+12], %r164;
	st.local.u32 	[%rd70+12], %r164;
	st.local.u32 	[%rd71+12], %r164;
	add.s32 	%r404, %r404, 4;
$L__BB0_18:
	setp.eq.s32 	%p7, %r24, 0;
	@%p7 bra 	$L__BB0_23;
	setp.eq.s32 	%p8, %r24, 1;
	@%p8 bra 	$L__BB0_21;
	mul.wide.u32 	%rd72, %r404, 4;
	add.s64 	%rd73, %rd7, %rd72;
	mov.b32 	%r165, 0;
	st.local.u32 	[%rd73], %r165;
	add.s64 	%rd74, %rd8, %rd72;
	st.local.u32 	[%rd74], %r165;
	add.s64 	%rd75, %rd9, %rd72;
	st.local.u32 	[%rd75], %r165;
	st.local.u32 	[%rd73+4], %r165;
	st.local.u32 	[%rd74+4], %r165;
	st.local.u32 	[%rd75+4], %r165;
	add.s32 	%r404, %r404, 2;
$L__BB0_21:
	and.b32  	%r166, %r2, 1;
	setp.eq.b32 	%p9, %r166, 1;
	not.pred 	%p10, %p9;
	@%p10 bra 	$L__BB0_23;
	mul.wide.u32 	%rd76, %r404, 4;
	add.s64 	%rd77, %rd7, %rd76;
	mov.b32 	%r167, 0;
	st.local.u32 	[%rd77], %r167;
	add.s64 	%rd78, %rd8, %rd76;
	st.local.u32 	[%rd78], %r167;
	add.s64 	%rd79, %rd9, %rd76;
	st.local.u32 	[%rd79], %r167;
$L__BB0_23:
	shl.b32 	%r184, %r2, 2;
	mov.u32 	%r185, shared_mem;
	add.s32 	%r29, %r185, %r184;
	bar.sync 	0;
	mov.f32 	%f165, 0f00000000;
	st.local.v4.f32 	[%rd10], {%f165, %f165, %f165, %f165};
	st.local.v4.f32 	[%rd10+16], {%f165, %f165, %f165, %f165};
	add.s64 	%rd236, %rd10, 32;
	st.local.v4.f32 	[%rd10+32], {%f165, %f165, %f165, %f165};
	st.local.v4.f32 	[%rd10+48], {%f165, %f165, %f165, %f165};
	setp.lt.s32 	%p18, %r159, 1;
	@%p18 bra 	$L__BB0_84;
	mov.u32 	%r30, %ntid.x;
	add.s32 	%r31, %r436, %r30;
	max.u32 	%r187, %r31, 16;
	setp.lt.u32 	%p19, %r31, 16;
	selp.u32 	%r188, 1, 0, %p19;
	add.s32 	%r189, %r31, %r188;
	sub.s32 	%r190, %r187, %r189;
	div.u32 	%r191, %r190, %r30;
	add.s32 	%r32, %r191, %r188;
	mul.wide.u32 	%rd130, %r436, 4;
	add.s64 	%rd24, %rd8, %rd130;
	shl.b32 	%r192, %r436, 2;
	add.s32 	%r33, %r29, %r192;
	mul.wide.s32 	%rd131, %r30, 4;
	add.s64 	%rd25, %rd24, %rd131;
	shl.b32 	%r34, %r30, 2;
	add.s32 	%r35, %r33, %r34;
	add.s32 	%r36, %r31, %r30;
	ld.local.v4.f32 	{%f29, %f30, %f31, %f32}, [%rd7];
	ld.local.v4.f32 	{%f33, %f34, %f35, %f36}, [%rd7+16];
	ld.local.v4.f32 	{%f37, %f38, %f39, %f40}, [%rd7+32];
	ld.local.v4.f32 	{%f41, %f42, %f43, %f44}, [%rd7+48];
	mov.b32 	%r409, 0;
	mov.u32 	%r406, %r436;
	mov.u32 	%r407, %r36;
	mov.u32 	%r408, %r31;
	mov.u64 	%rd228, %rd236;
$L__BB0_25:
	setp.gt.u32 	%p20, %r436, 15;
	@%p20 bra 	$L__BB0_71;
	and.b32  	%r41, %r32, 3;
	setp.eq.s32 	%p21, %r41, 3;
	mov.u32 	%r410, %r436;
	@%p21 bra 	$L__BB0_35;
	setp.ge.s32 	%p22, %r406, %r159;
	@%p22 bra 	$L__BB0_29;
	ld.local.f32 	%f166, [%rd24];
	st.shared.f32 	[%r33], %f166;
$L__BB0_29:
	setp.eq.s32 	%p23, %r41, 0;
	mov.u32 	%r410, %r31;
	@%p23 bra 	$L__BB0_35;
	setp.ge.s32 	%p24, %r408, %r159;
	@%p24 bra 	$L__BB0_32;
	ld.local.f32 	%f167, [%rd25];
	st.shared.f32 	[%r35], %f167;
$L__BB0_32:
	setp.eq.s32 	%p25, %r41, 1;
	mov.u32 	%r410, %r36;
	@%p25 bra 	$L__BB0_35;
	add.s32 	%r410, %r36, %r30;
	setp.ge.s32 	%p26, %r407, %r159;
	@%p26 bra 	$L__BB0_35;
	mul.wide.s32 	%rd132, %r30, 4;
	add.s64 	%rd133, %rd25, %rd132;
	ld.local.f32 	%f168, [%rd133];
	add.s32 	%r193, %r35, %r34;
	st.shared.f32 	[%r193], %f168;
$L__BB0_35:
	setp.lt.u32 	%p27, %r32, 3;
	@%p27 bra 	$L__BB0_71;
	add.s32 	%r194, %r410, %r409;
	setp.ge.s32 	%p28, %r194, %r159;
	@%p28 bra 	$L__BB0_38;
	mul.wide.u32 	%rd134, %r410, 4;
	add.s64 	%rd135, %rd8, %rd134;
	ld.local.f32 	%f169, [%rd135];
	shl.b32 	%r195, %r410, 2;
	add.s32 	%r196, %r29, %r195;
	st.shared.f32 	[%r196], %f169;
$L__BB0_38:
	add.s32 	%r47, %r410, %r30;
	add.s32 	%r197, %r47, %r409;
	setp.ge.s32 	%p29, %r197, %r159;
	@%p29 bra 	$L__BB0_40;
	mul.wide.u32 	%rd136, %r47, 4;
	add.s64 	%rd137, %rd8, %rd136;
	ld.local.f32 	%f170, [%rd137];
	shl.b32 	%r198, %r47, 2;
	add.s32 	%r199, %r29, %r198;
	st.shared.f32 	[%r199], %f170;
$L__BB0_40:
	add.s32 	%r48, %r47, %r30;
	shl.b32 	%r200, %r30, 1;
	add.s32 	%r201, %r200, %r410;
	add.s32 	%r202, %r201, %r409;
	setp.ge.s32 	%p30, %r202, %r159;
	@%p30 bra 	$L__BB0_42;
	mul.wide.u32 	%rd138, %r48, 4;
	add.s64 	%rd139, %rd8, %rd138;
	ld.local.f32 	%f171, [%rd139];
	shl.b32 	%r203, %r48, 2;
	add.s32 	%r204, %r29, %r203;
	st.shared.f32 	[%r204], %f171;
$L__BB0_42:
	add.s32 	%r49, %r48, %r30;
	mad.lo.s32 	%r205, %r30, 3, %r410;
	add.s32 	%r206, %r205, %r409;
	setp.ge.s32 	%p31, %r206, %r159;
	@%p31 bra 	$L__BB0_44;
	mul.wide.u32 	%rd140, %r49, 4;
	add.s64 	%rd141, %rd8, %rd140;
	ld.local.f32 	%f172, [%rd141];
	shl.b32 	%r207, %r49, 2;
	add.s32 	%r208, %r29, %r207;
	st.shared.f32 	[%r208], %f172;
$L__BB0_44:
	add.s32 	%r50, %r49, %r30;
	setp.gt.u32 	%p32, %r50, 15;
	@%p32 bra 	$L__BB0_71;
	add.s32 	%r209, %r34, %r410;
	add.s32 	%r210, %r209, %r409;
	setp.ge.s32 	%p33, %r210, %r159;
	@%p33 bra 	$L__BB0_47;
	mul.wide.u32 	%rd142, %r50, 4;
	add.s64 	%rd143, %rd8, %rd142;
	ld.local.f32 	%f173, [%rd143];
	shl.b32 	%r211, %r50, 2;
	add.s32 	%r212, %r29, %r211;
	st.shared.f32 	[%r212], %f173;
$L__BB0_47:
	add.s32 	%r51, %r50, %r30;
	mad.lo.s32 	%r213, %r30, 5, %r410;
	add.s32 	%r214, %r213, %r409;
	setp.ge.s32 	%p34, %r214, %r159;
	@%p34 bra 	$L__BB0_49;
	mul.wide.u32 	%rd144, %r51, 4;
	add.s64 	%rd145, %rd8, %rd144;
	ld.local.f32 	%f174, [%rd145];
	shl.b32 	%r215, %r51, 2;
	add.s32 	%r216, %r29, %r215;
	st.shared.f32 	[%r216], %f174;
$L__BB0_49:
	add.s32 	%r52, %r51, %r30;
	mad.lo.s32 	%r217, %r30, 6, %r410;
	add.s32 	%r218, %r217, %r409;
	setp.ge.s32 	%p35, %r218, %r159;
	@%p35 bra 	$L__BB0_51;
	mul.wide.u32 	%rd146, %r52, 4;
	add.s64 	%rd147, %rd8, %rd146;
	ld.local.f32 	%f175, [%rd147];
	shl.b32 	%r219, %r52, 2;
	add.s32 	%r220, %r29, %r219;
	st.shared.f32 	[%r220], %f175;
$L__BB0_51:
	add.s32 	%r53, %r52, %r30;
	mad.lo.s32 	%r221, %r30, 7, %r410;
	add.s32 	%r222, %r221, %r409;
	setp.ge.s32 	%p36, %r222, %r159;
	@%p36 bra 	$L__BB0_53;
	mul.wide.u32 	%rd148, %r53, 4;
	add.s64 	%rd149, %rd8, %rd148;
	ld.local.f32 	%f176, [%rd149];
	shl.b32 	%r223, %r53, 2;
	add.s32 	%r224, %r29, %r223;
	st.shared.f32 	[%r224], %f176;
$L__BB0_53:
	add.s32 	%r54, %r53, %r30;
	setp.gt.u32 	%p37, %r54, 15;
	@%p37 bra 	$L__BB0_71;
	shl.b32 	%r225, %r30, 3;
	add.s32 	%r226, %r225, %r410;
	add.s32 	%r227, %r226, %r409;
	setp.ge.s32 	%p38, %r227, %r159;
	@%p38 bra 	$L__BB0_56;
	mul.wide.u32 	%rd150, %r54, 4;
	add.s64 	%rd151, %rd8, %rd150;
	ld.local.f32 	%f177, [%rd151];
	shl.b32 	%r228, %r54, 2;
	add.s32 	%r229, %r29, %r228;
	st.shared.f32 	[%r229], %f177;
$L__BB0_56:
	add.s32 	%r55, %r54, %r30;
	mad.lo.s32 	%r230, %r30, 9, %r410;
	add.s32 	%r231, %r230, %r409;
	setp.ge.s32 	%p39, %r231, %r159;
	@%p39 bra 	$L__BB0_58;
	mul.wide.u32 	%rd152, %r55, 4;
	add.s64 	%rd153, %rd8, %rd152;
	ld.local.f32 	%f178, [%rd153];
	shl.b32 	%r232, %r55, 2;
	add.s32 	%r233, %r29, %r232;
	st.shared.f32 	[%r233], %f178;
$L__BB0_58:
	add.s32 	%r56, %r55, %r30;
	mad.lo.s32 	%r234, %r30, 10, %r410;
	add.s32 	%r235, %r234, %r409;
	setp.ge.s32 	%p40, %r235, %r159;
	@%p40 bra 	$L__BB0_60;
	mul.wide.u32 	%rd154, %r56, 4;
	add.s64 	%rd155, %rd8, %rd154;
	ld.local.f32 	%f179, [%rd155];
	shl.b32 	%r236, %r56, 2;
	add.s32 	%r237, %r29, %r236;
	st.shared.f32 	[%r237], %f179;
$L__BB0_60:
	add.s32 	%r57, %r56, %r30;
	mad.lo.s32 	%r238, %r30, 11, %r410;
	add.s32 	%r239, %r238, %r409;
	setp.ge.s32 	%p41, %r239, %r159;
	@%p41 bra 	$L__BB0_62;
	mul.wide.u32 	%rd156, %r57, 4;
	add.s64 	%rd157, %rd8, %rd156;
	ld.local.f32 	%f180, [%rd157];
	shl.b32 	%r240, %r57, 2;
	add.s32 	%r241, %r29, %r240;
	st.shared.f32 	[%r241], %f180;
$L__BB0_62:
	add.s32 	%r58, %r57, %r30;
	setp.gt.u32 	%p42, %r58, 15;
	@%p42 bra 	$L__BB0_71;
	mad.lo.s32 	%r242, %r30, 12, %r410;
	add.s32 	%r243, %r242, %r409;
	setp.ge.s32 	%p43, %r243, %r159;
	@%p43 bra 	$L__BB0_65;
	mul.wide.u32 	%rd158, %r58, 4;
	add.s64 	%rd159, %rd8, %rd158;
	ld.local.f32 	%f181, [%rd159];
	shl.b32 	%r244, %r58, 2;
	add.s32 	%r245, %r29, %r244;
	st.shared.f32 	[%r245], %f181;
$L__BB0_65:
	add.s32 	%r59, %r58, %r30;
	mad.lo.s32 	%r246, %r30, 13, %r410;
	add.s32 	%r247, %r246, %r409;
	setp.ge.s32 	%p44, %r247, %r159;
	@%p44 bra 	$L__BB0_67;
	mul.wide.u32 	%rd160, %r59, 4;
	add.s64 	%rd161, %rd8, %rd160;
	ld.local.f32 	%f182, [%rd161];
	shl.b32 	%r248, %r59, 2;
	add.s32 	%r249, %r29, %r248;
	st.shared.f32 	[%r249], %f182;
$L__BB0_67:
	add.s32 	%r60, %r59, %r30;
	mad.lo.s32 	%r250, %r30, 14, %r410;
	add.s32 	%r251, %r250, %r409;
	setp.ge.s32 	%p45, %r251, %r159;
	@%p45 bra 	$L__BB0_69;
	mul.wide.u32 	%rd162, %r60, 4;
	add.s64 	%rd163, %rd8, %rd162;
	ld.local.f32 	%f183, [%rd163];
	shl.b32 	%r252, %r60, 2;
	add.s32 	%r253, %r29, %r252;
	st.shared.f32 	[%r253], %f183;
$L__BB0_69:
	mad.lo.s32 	%r254, %r30, 15, %r410;
	add.s32 	%r255, %r254, %r409;
	setp.ge.s32 	%p46, %r255, %r159;
	@%p46 bra 	$L__BB0_71;
	add.s32 	%r256, %r60, %r30;
	mul.wide.u32 	%rd164, %r256, 4;
	add.s64 	%rd165, %rd8, %rd164;
	ld.local.f32 	%f184, [%rd165];
	shl.b32 	%r257, %r256, 2;
	add.s32 	%r258, %r29, %r257;
	st.shared.f32 	[%r258], %f184;
$L__BB0_71:
	bar.sync 	0;
	ld.shared.f32 	%f185, [%r29];
	ld.local.v4.f32 	{%f186, %f187, %f188, %f189}, [%rd228+-32];
	fma.rn.f32 	%f190, %f29, %f185, %f186;
	ld.shared.f32 	%f191, [%r29+4];
	fma.rn.f32 	%f192, %f30, %f191, %f187;
	ld.shared.f32 	%f193, [%r29+8];
	fma.rn.f32 	%f194, %f31, %f193, %f188;
	ld.shared.f32 	%f195, [%r29+12];
	fma.rn.f32 	%f196, %f32, %f195, %f189;
	st.local.v4.f32 	[%rd228+-32], {%f190, %f192, %f194, %f196};
	ld.shared.f32 	%f197, [%r29+16];
	ld.local.v4.f32 	{%f198, %f199, %f200, %f201}, [%rd228+-16];
	fma.rn.f32 	%f202, %f33, %f197, %f198;
	ld.shared.f32 	%f203, [%r29+20];
	fma.rn.f32 	%f204, %f34, %f203, %f199;
	ld.shared.f32 	%f205, [%r29+24];
	fma.rn.f32 	%f206, %f35, %f205, %f200;
	ld.shared.f32 	%f207, [%r29+28];
	fma.rn.f32 	%f208, %f36, %f207, %f201;
	st.local.v4.f32 	[%rd228+-16], {%f202, %f204, %f206, %f208};
	ld.shared.f32 	%f209, [%r29+32];
	ld.local.v4.f32 	{%f210, %f211, %f212, %f213}, [%rd228];
	fma.rn.f32 	%f214, %f37, %f209, %f210;
	ld.shared.f32 	%f215, [%r29+36];
	fma.rn.f32 	%f216, %f38, %f215, %f211;
	ld.shared.f32 	%f217, [%r29+40];
	fma.rn.f32 	%f218, %f39, %f217, %f212;
	ld.shared.f32 	%f219, [%r29+44];
	fma.rn.f32 	%f220, %f40, %f219, %f213;
	st.local.v4.f32 	[%rd228], {%f214, %f216, %f218, %f220};
	ld.shared.f32 	%f221, [%r29+48];
	ld.local.v4.f32 	{%f222, %f223, %f224, %f225}, [%rd228+16];
	fma.rn.f32 	%f226, %f41, %f221, %f222;
	ld.shared.f32 	%f227, [%r29+52];
	fma.rn.f32 	%f228, %f42, %f227, %f223;
	ld.shared.f32 	%f229, [%r29+56];
	fma.rn.f32 	%f230, %f43, %f229, %f224;
	ld.shared.f32 	%f231, [%r29+60];
	fma.rn.f32 	%f232, %f44, %f231, %f225;
	st.local.v4.f32 	[%rd228+16], {%f226, %f228, %f230, %f232};
	bar.sync 	0;
	add.s32 	%r409, %r409, 16;
	add.s64 	%rd228, %rd228, 64;
	add.s32 	%r408, %r408, 16;
	add.s32 	%r407, %r407, 16;
	add.s32 	%r406, %r406, 16;
	setp.lt.s32 	%p47, %r409, %r159;
	@%p47 bra 	$L__BB0_25;
	add.s32 	%r260, %r159, -1;
	and.b32  	%r44, %r159, 15;
	setp.lt.u32 	%p48, %r260, 15;
	mov.b32 	%r412, 0;
	@%p48 bra 	$L__BB0_75;
	and.b32  	%r412, %r159, 2147483632;
	neg.s32 	%r411, %r412;
	mov.u64 	%rd229, %rd236;
$L__BB0_74:
	.pragma "nounroll";
	ld.local.v4.f32 	{%f233, %f234, %f235, %f236}, [%rd229+-32];
	div.rn.f32 	%f237, %f233, %f1;
	div.rn.f32 	%f238, %f234, %f1;
	div.rn.f32 	%f239, %f235, %f1;
	div.rn.f32 	%f240, %f236, %f1;
	st.local.v4.f32 	[%rd229+-32], {%f237, %f238, %f239, %f240};
	ld.local.v4.f32 	{%f241, %f242, %f243, %f244}, [%rd229+-16];
	div.rn.f32 	%f245, %f241, %f1;
	div.rn.f32 	%f246, %f242, %f1;
	div.rn.f32 	%f247, %f243, %f1;
	div.rn.f32 	%f248, %f244, %f1;
	st.local.v4.f32 	[%rd229+-16], {%f245, %f246, %f247, %f248};
	ld.local.v4.f32 	{%f249, %f250, %f251, %f252}, [%rd229];
	div.rn.f32 	%f253, %f249, %f1;
	div.rn.f32 	%f254, %f250, %f1;
	div.rn.f32 	%f255, %f251, %f1;
	div.rn.f32 	%f256, %f252, %f1;
	st.local.v4.f32 	[%rd229], {%f253, %f254, %f255, %f256};
	ld.local.v4.f32 	{%f257, %f258, %f259, %f260}, [%rd229+16];
	div.rn.f32 	%f261, %f257, %f1;
	div.rn.f32 	%f262, %f258, %f1;
	div.rn.f32 	%f263, %f259, %f1;
	div.rn.f32 	%f264, %f260, %f1;
	st.local.v4.f32 	[%rd229+16], {%f261, %f262, %f263, %f264};
	add.s32 	%r411, %r411, 16;
	add.s64 	%rd229, %rd229, 64;
	setp.ne.s32 	%p49, %r411, 0;
	@%p49 bra 	$L__BB0_74;
$L__BB0_75:
	setp.eq.s32 	%p50, %r44, 0;
	@%p50 bra 	$L__BB0_84;
	and.b32  	%r68, %r159, 7;
	setp.lt.u32 	%p51, %r44, 8;
	@%p51 bra 	$L__BB0_78;
	mul.wide.u32 	%rd166, %r412, 4;
	add.s64 	%rd167, %rd10, %rd166;
	ld.local.f32 	%f265, [%rd167];
	div.rn.f32 	%f266, %f265, %f1;
	st.local.f32 	[%rd167], %f266;
	ld.local.f32 	%f267, [%rd167+4];
	div.rn.f32 	%f268, %f267, %f1;
	st.local.f32 	[%rd167+4], %f268;
	ld.local.f32 	%f269, [%rd167+8];
	div.rn.f32 	%f270, %f269, %f1;
	st.local.f32 	[%rd167+8], %f270;
	ld.local.f32 	%f271, [%rd167+12];
	div.rn.f32 	%f272, %f271, %f1;
	st.local.f32 	[%rd167+12], %f272;
	ld.local.f32 	%f273, [%rd167+16];
	div.rn.f32 	%f274, %f273, %f1;
	st.local.f32 	[%rd167+16], %f274;
	ld.local.f32 	%f275, [%rd167+20];
	div.rn.f32 	%f276, %f275, %f1;
	st.local.f32 	[%rd167+20], %f276;
	ld.local.f32 	%f277, [%rd167+24];
	div.rn.f32 	%f278, %f277, %f1;
	st.local.f32 	[%rd167+24], %f278;
	ld.local.f32 	%f279, [%rd167+28];
	div.rn.f32 	%f280, %f279, %f1;
	st.local.f32 	[%rd167+28], %f280;
	add.s32 	%r412, %r412, 8;
$L__BB0_78:
	setp.eq.s32 	%p52, %r68, 0;
	@%p52 bra 	$L__BB0_84;
	and.b32  	%r71, %r159, 3;
	setp.lt.u32 	%p53, %r68, 4;
	@%p53 bra 	$L__BB0_81;
	mul.wide.u32 	%rd168, %r412, 4;
	add.s64 	%rd169, %rd10, %rd168;
	ld.local.f32 	%f281, [%rd169];
	div.rn.f32 	%f282, %f281, %f1;
	st.local.f32 	[%rd169], %f282;
	ld.local.f32 	%f283, [%rd169+4];
	div.rn.f32 	%f284, %f283, %f1;
	st.local.f32 	[%rd169+4], %f284;
	ld.local.f32 	%f285, [%rd169+8];
	div.rn.f32 	%f286, %f285, %f1;
	st.local.f32 	[%rd169+8], %f286;
	ld.local.f32 	%f287, [%rd169+12];
	div.rn.f32 	%f288, %f287, %f1;
	st.local.f32 	[%rd169+12], %f288;
	add.s32 	%r412, %r412, 4;
$L__BB0_81:
	setp.eq.s32 	%p54, %r71, 0;
	@%p54 bra 	$L__BB0_84;
	mul.wide.u32 	%rd170, %r412, 4;
	add.s64 	%rd230, %rd10, %rd170;
	neg.s32 	%r415, %r71;
$L__BB0_83:
	.pragma "nounroll";
	ld.local.f32 	%f289, [%rd230];
	div.rn.f32 	%f290, %f289, %f1;
	st.local.f32 	[%rd230], %f290;
	add.s64 	%rd230, %rd230, 4;
	add.s32 	%r415, %r415, 1;
	setp.ne.s32 	%p55, %r415, 0;
	@%p55 bra 	$L__BB0_83;
$L__BB0_84:
	bar.sync 	0;
	ld.local.f32 	%f709, [%rd10];
	setp.lt.s32 	%p56, %r159, 2;
	@%p56 bra 	$L__BB0_98;
	add.s32 	%r77, %r159, -1;
	add.s32 	%r262, %r159, -2;
	and.b32  	%r78, %r77, 15;
	setp.lt.u32 	%p57, %r262, 15;
	mov.b32 	%r417, 1;
	@%p57 bra 	$L__BB0_89;
	and.b32  	%r264, %r77, -16;
	neg.s32 	%r421, %r264;
	mov.b32 	%r420, 0;
	mov.u64 	%rd232, %rd236;
$L__BB0_87:
	.pragma "nounroll";
	ld.local.f32 	%f292, [%rd232+-28];
	max.f32 	%f293, %f709, %f292;
	ld.local.v2.f32 	{%f294, %f295}, [%rd232+-24];
	max.f32 	%f296, %f293, %f294;
	max.f32 	%f297, %f296, %f295;
	ld.local.v4.f32 	{%f298, %f299, %f300, %f301}, [%rd232+-16];
	max.f32 	%f302, %f297, %f298;
	max.f32 	%f303, %f302, %f299;
	max.f32 	%f304, %f303, %f300;
	max.f32 	%f305, %f304, %f301;
	ld.local.v4.f32 	{%f306, %f307, %f308, %f309}, [%rd232];
	max.f32 	%f310, %f305, %f306;
	max.f32 	%f311, %f310, %f307;
	max.f32 	%f312, %f311, %f308;
	max.f32 	%f313, %f312, %f309;
	ld.local.v4.f32 	{%f314, %f315, %f316, %f317}, [%rd232+16];
	max.f32 	%f318, %f313, %f314;
	max.f32 	%f319, %f318, %f315;
	max.f32 	%f320, %f319, %f316;
	max.f32 	%f321, %f320, %f317;
	ld.local.f32 	%f322, [%rd232+32];
	max.f32 	%f709, %f321, %f322;
	add.s32 	%r421, %r421, 16;
	add.s32 	%r420, %r420, 16;
	add.s64 	%rd232, %rd232, 64;
	setp.eq.s32 	%p58, %r421, 0;
	@%p58 bra 	$L__BB0_88;
	bra.uni 	$L__BB0_87;
$L__BB0_88:
	add.s32 	%r417, %r420, 1;
$L__BB0_89:
	setp.eq.s32 	%p59, %r78, 0;
	@%p59 bra 	$L__BB0_98;
	and.b32  	%r82, %r77, 7;
	setp.lt.u32 	%p60, %r78, 8;
	@%p60 bra 	$L__BB0_92;
	mul.wide.u32 	%rd171, %r417, 4;
	add.s64 	%rd172, %rd10, %rd171;
	ld.local.f32 	%f324, [%rd172];
	max.f32 	%f325, %f709, %f324;
	ld.local.f32 	%f326, [%rd172+4];
	max.f32 	%f327, %f325, %f326;
	ld.local.f32 	%f328, [%rd172+8];
	max.f32 	%f329, %f327, %f328;
	ld.local.f32 	%f330, [%rd172+12];
	max.f32 	%f331, %f329, %f330;
	ld.local.f32 	%f332, [%rd172+16];
	max.f32 	%f333, %f331, %f332;
	ld.local.f32 	%f334, [%rd172+20];
	max.f32 	%f335, %f333, %f334;
	ld.local.f32 	%f336, [%rd172+24];
	max.f32 	%f337, %f335, %f336;
	ld.local.f32 	%f338, [%rd172+28];
	max.f32 	%f709, %f337, %f338;
	add.s32 	%r417, %r417, 8;
$L__BB0_92:
	setp.eq.s32 	%p61, %r82, 0;
	@%p61 bra 	$L__BB0_98;
	and.b32  	%r85, %r77, 3;
	setp.lt.u32 	%p62, %r82, 4;
	@%p62 bra 	$L__BB0_95;
	mul.wide.u32 	%rd173, %r417, 4;
	add.s64 	%rd174, %rd10, %rd173;
	ld.local.f32 	%f340, [%rd174];
	max.f32 	%f341, %f709, %f340;
	ld.local.f32 	%f342, [%rd174+4];
	max.f32 	%f343, %f341, %f342;
	ld.local.f32 	%f344, [%rd174+8];
	max.f32 	%f345, %f343, %f344;
	ld.local.f32 	%f346, [%rd174+12];
	max.f32 	%f709, %f345, %f346;
	add.s32 	%r417, %r417, 4;
$L__BB0_95:
	setp.eq.s32 	%p63, %r85, 0;
	@%p63 bra 	$L__BB0_98;
	mul.wide.u32 	%rd175, %r417, 4;
	add.s64 	%rd231, %rd10, %rd175;
	neg.s32 	%r419, %r85;
$L__BB0_97:
	.pragma "nounroll";
	ld.local.f32 	%f347, [%rd231];
	max.f32 	%f709, %f709, %f347;
	add.s64 	%rd231, %rd231, 4;
	add.s32 	%r419, %r419, 1;
	setp.eq.s32 	%p64, %r419, 0;
	@%p64 bra 	$L__BB0_98;
	bra.uni 	$L__BB0_97;
$L__BB0_98:
	setp.lt.s32 	%p65, %r159, 1;
	mov.b32 	%r265, %f709;
	shfl.sync.down.b32	%r266|%p66, %r265, 16, 31, -1;
	mov.b32 	%f349, %r266;
	add.f32 	%f350, %f709, %f349;
	mov.b32 	%r267, %f350;
	shfl.sync.down.b32	%r268|%p67, %r267, 8, 31, -1;
	mov.b32 	%f351, %r268;
	add.f32 	%f352, %f350, %f351;
	mov.b32 	%r269, %f352;
	shfl.sync.down.b32	%r270|%p68, %r269, 4, 31, -1;
	mov.b32 	%f353, %r270;
	add.f32 	%f354, %f352, %f353;
	mov.b32 	%r271, %f354;
	shfl.sync.down.b32	%r272|%p69, %r271, 2, 31, -1;
	mov.b32 	%f355, %r272;
	add.f32 	%f356, %f354, %f355;
	mov.b32 	%r273, %f356;
	shfl.sync.down.b32	%r274|%p70, %r273, 1, 31, -1;
	mov.b32 	%f357, %r274;
	add.f32 	%f59, %f356, %f357;
	bar.sync 	0;
	mov.f32 	%f717, 0f00000000;
	@%p65 bra 	$L__BB0_110;
	add.s32 	%r276, %r159, -1;
	and.b32  	%r95, %r159, 7;
	setp.lt.u32 	%p71, %r276, 7;
	mov.f32 	%f717, 0f00000000;
	mov.b32 	%r422, 0;
	@%p71 bra 	$L__BB0_102;
	add.s64 	%rd233, %rd10, 16;
	and.b32  	%r422, %r159, 2147483640;
	neg.s32 	%r425, %r422;
	mov.f32 	%f717, 0f00000000;
$L__BB0_101:
	.pragma "nounroll";
	ld.local.v4.f32 	{%f361, %f362, %f363, %f364}, [%rd233+-16];
	sub.f32 	%f365, %f361, %f59;
	fma.rn.f32 	%f366, %f365, 0f3BBB989D, 0f3F000000;
	cvt.sat.f32.f32 	%f367, %f366;
	mov.f32 	%f368, 0f4B400001;
	mov.f32 	%f369, 0f437C0000;
	fma.rm.f32 	%f370, %f367, %f369, %f368;
	add.f32 	%f371, %f370, 0fCB40007F;
	neg.f32 	%f372, %f371;
	fma.rn.f32 	%f373, %f365, 0f3FB8AA3B, %f372;
	fma.rn.f32 	%f374, %f365, 0f32A57060, %f373;
	mov.b32 	%r277, %f370;
	shl.b32 	%r278, %r277, 23;
	mov.b32 	%f375, %r278;
	ex2.approx.ftz.f32 	%f376, %f374;
	mul.f32 	%f377, %f376, %f375;
	add.f32 	%f378, %f717, %f377;
	sub.f32 	%f379, %f362, %f59;
	fma.rn.f32 	%f380, %f379, 0f3BBB989D, 0f3F000000;
	cvt.sat.f32.f32 	%f381, %f380;
	fma.rm.f32 	%f382, %f381, %f369, %f368;
	add.f32 	%f383, %f382, 0fCB40007F;
	neg.f32 	%f384, %f383;
	fma.rn.f32 	%f385, %f379, 0f3FB8AA3B, %f384;
	fma.rn.f32 	%f386, %f379, 0f32A57060, %f385;
	mov.b32 	%r279, %f382;
	shl.b32 	%r280, %r279, 23;
	mov.b32 	%f387, %r280;
	ex2.approx.ftz.f32 	%f388, %f386;
	mul.f32 	%f389, %f388, %f387;
	add.f32 	%f390, %f378, %f389;
	sub.f32 	%f391, %f363, %f59;
	fma.rn.f32 	%f392, %f391, 0f3BBB989D, 0f3F000000;
	cvt.sat.f32.f32 	%f393, %f392;
	fma.rm.f32 	%f394, %f393, %f369, %f368;
	add.f32 	%f395, %f394, 0fCB40007F;
	neg.f32 	%f396, %f395;
	fma.rn.f32 	%f397, %f391, 0f3FB8AA3B, %f396;
	fma.rn.f32 	%f398, %f391, 0f32A57060, %f397;
	mov.b32 	%r281, %f394;
	shl.b32 	%r282, %r281, 23;
	mov.b32 	%f399, %r282;
	ex2.approx.ftz.f32 	%f400, %f398;
	mul.f32 	%f401, %f400, %f399;
	add.f32 	%f402, %f390, %f401;
	sub.f32 	%f403, %f364, %f59;
	fma.rn.f32 	%f404, %f403, 0f3BBB989D, 0f3F000000;
	cvt.sat.f32.f32 	%f405, %f404;
	fma.rm.f32 	%f406, %f405, %f369, %f368;
	add.f32 	%f407, %f406, 0fCB40007F;
	neg.f32 	%f408, %f407;
	fma.rn.f32 	%f409, %f403, 0f3FB8AA3B, %f408;
	fma.rn.f32 	%f410, %f403, 0f32A57060, %f409;
	mov.b32 	%r283, %f406;
	shl.b32 	%r284, %r283, 23;
	mov.b32 	%f411, %r284;
	ex2.approx.ftz.f32 	%f412, %f410;
	mul.f32 	%f413, %f412, %f411;
	st.local.v4.f32 	[%rd233+-16], {%f377, %f389, %f401, %f413};
	add.f32 	%f414, %f402, %f413;
	ld.local.v4.f32 	{%f415, %f416, %f417, %f418}, [%rd233];
	sub.f32 	%f419, %f415, %f59;
	fma.rn.f32 	%f420, %f419, 0f3BBB989D, 0f3F000000;
	cvt.sat.f32.f32 	%f421, %f420;
	fma.rm.f32 	%f422, %f421, %f369, %f368;
	add.f32 	%f423, %f422, 0fCB40007F;
	neg.f32 	%f424, %f423;
	fma.rn.f32 	%f425, %f419, 0f3FB8AA3B, %f424;
	fma.rn.f32 	%f426, %f419, 0f32A57060, %f425;
	mov.b32 	%r285, %f422;
	shl.b32 	%r286, %r285, 23;
	mov.b32 	%f427, %r286;
	ex2.approx.ftz.f32 	%f428, %f426;
	mul.f32 	%f429, %f428, %f427;
	add.f32 	%f430, %f414, %f429;
	sub.f32 	%f431, %f416, %f59;
	fma.rn.f32 	%f432, %f431, 0f3BBB989D, 0f3F000000;
	cvt.sat.f32.f32 	%f433, %f432;
	fma.rm.f32 	%f434, %f433, %f369, %f368;
	add.f32 	%f435, %f434, 0fCB40007F;
	neg.f32 	%f436, %f435;
	fma.rn.f32 	%f437, %f431, 0f3FB8AA3B, %f436;
	fma.rn.f32 	%f438, %f431, 0f32A57060, %f437;
	mov.b32 	%r287, %f434;
	shl.b32 	%r288, %r287, 23;
	mov.b32 	%f439, %r288;
	ex2.approx.ftz.f32 	%f440, %f438;
	mul.f32 	%f441, %f440, %f439;
	add.f32 	%f442, %f430, %f441;
	sub.f32 	%f443, %f417, %f59;
	fma.rn.f32 	%f444, %f443, 0f3BBB989D, 0f3F000000;
	cvt.sat.f32.f32 	%f445, %f444;
	fma.rm.f32 	%f446, %f445, %f369, %f368;
	add.f32 	%f447, %f446, 0fCB40007F;
	neg.f32 	%f448, %f447;
	fma.rn.f32 	%f449, %f443, 0f3FB8AA3B, %f448;
	fma.rn.f32 	%f450, %f443, 0f32A57060, %f449;
	mov.b32 	%r289, %f446;
	shl.b32 	%r290, %r289, 23;
	mov.b32 	%f451, %r290;
	ex2.approx.ftz.f32 	%f452, %f450;
	mul.f32 	%f453, %f452, %f451;
	add.f32 	%f454, %f442, %f453;
	sub.f32 	%f455, %f418, %f59;
	fma.rn.f32 	%f456, %f455, 0f3BBB989D, 0f3F000000;
	cvt.sat.f32.f32 	%f457, %f456;
	fma.rm.f32 	%f458, %f457, %f369, %f368;
	add.f32 	%f459, %f458, 0fCB40007F;
	neg.f32 	%f460, %f459;
	fma.rn.f32 	%f461, %f455, 0f3FB8AA3B, %f460;
	fma.rn.f32 	%f462, %f455, 0f32A57060, %f461;
	mov.b32 	%r291, %f458;
	shl.b32 	%r292, %r291, 23;
	mov.b32 	%f463, %r292;
	ex2.approx.ftz.f32 	%f464, %f462;
	mul.f32 	%f465, %f464, %f463;
	st.local.v4.f32 	[%rd233], {%f429, %f441, %f453, %f465};
	add.f32 	%f717, %f454, %f465;
	add.s32 	%r425, %r425, 8;
	add.s64 	%rd233, %rd233, 32;
	setp.eq.s32 	%p72, %r425, 0;
	@%p72 bra 	$L__BB0_102;
	bra.uni 	$L__BB0_101;
$L__BB0_102:
	setp.eq.s32 	%p73, %r95, 0;
	@%p73 bra 	$L__BB0_110;
	and.b32  	%r99, %r159, 3;
	setp.lt.u32 	%p74, %r95, 4;
	@%p74 bra 	$L__BB0_105;
	mul.wide.u32 	%rd176, %r422, 4;
	add.s64 	%rd177, %rd10, %rd176;
	ld.local.f32 	%f467, [%rd177];
	sub.f32 	%f468, %f467, %f59;
	fma.rn.f32 	%f469, %f468, 0f3BBB989D, 0f3F000000;
	cvt.sat.f32.f32 	%f470, %f469;
	mov.f32 	%f471, 0f4B400001;
	mov.f32 	%f472, 0f437C0000;
	fma.rm.f32 	%f473, %f470, %f472, %f471;
	add.f32 	%f474, %f473, 0fCB40007F;
	neg.f32 	%f475, %f474;
	fma.rn.f32 	%f476, %f468, 0f3FB8AA3B, %f475;
	fma.rn.f32 	%f477, %f468, 0f32A57060, %f476;
	mov.b32 	%r293, %f473;
	shl.b32 	%r294, %r293, 23;
	mov.b32 	%f478, %r294;
	ex2.approx.ftz.f32 	%f479, %f477;
	mul.f32 	%f480, %f479, %f478;
	st.local.f32 	[%rd177], %f480;
	add.f32 	%f481, %f717, %f480;
	ld.local.f32 	%f482, [%rd177+4];
	sub.f32 	%f483, %f482, %f59;
	fma.rn.f32 	%f484, %f483, 0f3BBB989D, 0f3F000000;
	cvt.sat.f32.f32 	%f485, %f484;
	fma.rm.f32 	%f486, %f485, %f472, %f471;
	add.f32 	%f487, %f486, 0fCB40007F;
	neg.f32 	%f488, %f487;
	fma.rn.f32 	%f489, %f483, 0f3FB8AA3B, %f488;
	fma.rn.f32 	%f490, %f483, 0f32A57060, %f489;
	mov.b32 	%r295, %f486;
	shl.b32 	%r296, %r295, 23;
	mov.b32 	%f491, %r296;
	ex2.approx.ftz.f32 	%f492, %f490;
	mul.f32 	%f493, %f492, %f491;
	st.local.f32 	[%rd177+4], %f493;
	add.f32 	%f494, %f481, %f493;
	ld.local.f32 	%f495, [%rd177+8];
	sub.f32 	%f496, %f495, %f59;
	fma.rn.f32 	%f497, %f496, 0f3BBB989D, 0f3F000000;
	cvt.sat.f32.f32 	%f498, %f497;
	fma.rm.f32 	%f499, %f498, %f472, %f471;
	add.f32 	%f500, %f499, 0fCB40007F;
	neg.f32 	%f501, %f500;
	fma.rn.f32 	%f502, %f496, 0f3FB8AA3B, %f501;
	fma.rn.f32 	%f503, %f496, 0f32A57060, %f502;
	mov.b32 	%r297, %f499;
	shl.b32 	%r298, %r297, 23;
	mov.b32 	%f504, %r298;
	ex2.approx.ftz.f32 	%f505, %f503;
	mul.f32 	%f506, %f505, %f504;
	st.local.f32 	[%rd177+8], %f506;
	add.f32 	%f507, %f494, %f506;
	ld.local.f32 	%f508, [%rd177+12];
	sub.f32 	%f509, %f508, %f59;
	fma.rn.f32 	%f510, %f509, 0f3BBB989D, 0f3F000000;
	cvt.sat.f32.f32 	%f511, %f510;
	fma.rm.f32 	%f512, %f511, %f472, %f471;
	add.f32 	%f513, %f512, 0fCB40007F;
	neg.f32 	%f514, %f513;
	fma.rn.f32 	%f515, %f509, 0f3FB8AA3B, %f514;
	fma.rn.f32 	%f516, %f509, 0f32A57060, %f515;
	mov.b32 	%r299, %f512;
	shl.b32 	%r300, %r299, 23;
	mov.b32 	%f517, %r300;
	ex2.approx.ftz.f32 	%f518, %f516;
	mul.f32 	%f519, %f518, %f517;
	st.local.f32 	[%rd177+12], %f519;
	add.f32 	%f717, %f507, %f519;
	add.s32 	%r422, %r422, 4;
$L__BB0_105:
	setp.eq.s32 	%p75, %r99, 0;
	@%p75 bra 	$L__BB0_110;
	setp.eq.s32 	%p76, %r99, 1;
	@%p76 bra 	$L__BB0_108;
	mul.wide.u32 	%rd178, %r422, 4;
	add.s64 	%rd179, %rd10, %rd178;
	ld.local.f32 	%f521, [%rd179];
	sub.f32 	%f522, %f521, %f59;
	fma.rn.f32 	%f523, %f522, 0f3BBB989D, 0f3F000000;
	cvt.sat.f32.f32 	%f524, %f523;
	mov.f32 	%f525, 0f4B400001;
	mov.f32 	%f526, 0f437C0000;
	fma.rm.f32 	%f527, %f524, %f526, %f525;
	add.f32 	%f528, %f527, 0fCB40007F;
	neg.f32 	%f529, %f528;
	fma.rn.f32 	%f530, %f522, 0f3FB8AA3B, %f529;
	fma.rn.f32 	%f531, %f522, 0f32A57060, %f530;
	mov.b32 	%r301, %f527;
	shl.b32 	%r302, %r301, 23;
	mov.b32 	%f532, %r302;
	ex2.approx.ftz.f32 	%f533, %f531;
	mul.f32 	%f534, %f533, %f532;
	st.local.f32 	[%rd179], %f534;
	add.f32 	%f535, %f717, %f534;
	ld.local.f32 	%f536, [%rd179+4];
	sub.f32 	%f537, %f536, %f59;
	fma.rn.f32 	%f538, %f537, 0f3BBB989D, 0f3F000000;
	cvt.sat.f32.f32 	%f539, %f538;
	fma.rm.f32 	%f540, %f539, %f526, %f525;
	add.f32 	%f541, %f540, 0fCB40007F;
	neg.f32 	%f542, %f541;
	fma.rn.f32 	%f543, %f537, 0f3FB8AA3B, %f542;
	fma.rn.f32 	%f544, %f537, 0f32A57060, %f543;
	mov.b32 	%r303, %f540;
	shl.b32 	%r304, %r303, 23;
	mov.b32 	%f545, %r304;
	ex2.approx.ftz.f32 	%f546, %f544;
	mul.f32 	%f547, %f546, %f545;
	st.local.f32 	[%rd179+4], %f547;
	add.f32 	%f717, %f535, %f547;
	add.s32 	%r422, %r422, 2;
$L__BB0_108:
	and.b32  	%r305, %r159, 1;
	setp.eq.b32 	%p77, %r305, 1;
	not.pred 	%p78, %p77;
	@%p78 bra 	$L__BB0_110;
	mul.wide.u32 	%rd180, %r422, 4;
	add.s64 	%rd181, %rd10, %rd180;
	ld.local.f32 	%f548, [%rd181];
	sub.f32 	%f549, %f548, %f59;
	fma.rn.f32 	%f550, %f549, 0f3BBB989D, 0f3F000000;
	cvt.sat.f32.f32 	%f551, %f550;
	mov.f32 	%f552, 0f4B400001;
	mov.f32 	%f553, 0f437C0000;
	fma.rm.f32 	%f554, %f551, %f553, %f552;
	add.f32 	%f555, %f554, 0fCB40007F;
	neg.f32 	%f556, %f555;
	fma.rn.f32 	%f557, %f549, 0f3FB8AA3B, %f556;
	fma.rn.f32 	%f558, %f549, 0f32A57060, %f557;
	mov.b32 	%r306, %f554;
	shl.b32 	%r307, %r306, 23;
	mov.b32 	%f559, %r307;
	ex2.approx.ftz.f32 	%f560, %f558;
	mul.f32 	%f561, %f560, %f559;
	st.local.f32 	[%rd181], %f561;
	add.f32 	%f717, %f717, %f561;
$L__BB0_110:
	setp.lt.s32 	%p79, %r159, 1;
	mov.b32 	%r308, %f717;
	shfl.sync.down.b32	%r309|%p80, %r308, 16, 31, -1;
	mov.b32 	%f562, %r309;
	add.f32 	%f563, %f717, %f562;
	mov.b32 	%r310, %f563;
	shfl.sync.down.b32	%r311|%p81, %r310, 8, 31, -1;
	mov.b32 	%f564, %r311;
	add.f32 	%f565, %f563, %f564;
	mov.b32 	%r312, %f565;
	shfl.sync.down.b32	%r313|%p82, %r312, 4, 31, -1;
	mov.b32 	%f566, %r313;
	add.f32 	%f567, %f565, %f566;
	mov.b32 	%r314, %f567;
	shfl.sync.down.b32	%r315|%p83, %r314, 2, 31, -1;
	mov.b32 	%f568, %r315;
	add.f32 	%f569, %f567, %f568;
	mov.b32 	%r316, %f569;
	shfl.sync.down.b32	%r317|%p84, %r316, 1, 31, -1;
	mov.b32 	%f570, %r317;
	add.f32 	%f72, %f569, %f570;
	bar.sync 	0;
	@%p79 bra 	$L__BB0_123;
	add.s32 	%r319, %r159, -1;
	and.b32  	%r106, %r159, 15;
	setp.lt.u32 	%p85, %r319, 15;
	mov.b32 	%r428, 0;
	@%p85 bra 	$L__BB0_114;
	and.b32  	%r428, %r159, 2147483632;
	neg.s32 	%r426, %r428;
	mov.u64 	%rd234, %rd236;
$L__BB0_113:
	.pragma "nounroll";
	ld.local.v4.f32 	{%f571, %f572, %f573, %f574}, [%rd234+-32];
	div.rn.f32 	%f575, %f571, %f72;
	div.rn.f32 	%f576, %f572, %f72;
	div.rn.f32 	%f577, %f573, %f72;
	div.rn.f32 	%f578, %f574, %f72;
	st.local.v4.f32 	[%rd234+-32], {%f575, %f576, %f577, %f578};
	ld.local.v4.f32 	{%f579, %f580, %f581, %f582}, [%rd234+-16];
	div.rn.f32 	%f583, %f579, %f72;
	div.rn.f32 	%f584, %f580, %f72;
	div.rn.f32 	%f585, %f581, %f72;
	div.rn.f32 	%f586, %f582, %f72;
	st.local.v4.f32 	[%rd234+-16], {%f583, %f584, %f585, %f586};
	ld.local.v4.f32 	{%f587, %f588, %f589, %f590}, [%rd234];
	div.rn.f32 	%f591, %f587, %f72;
	div.rn.f32 	%f592, %f588, %f72;
	div.rn.f32 	%f593, %f589, %f72;
	div.rn.f32 	%f594, %f590, %f72;
	st.local.v4.f32 	[%rd234], {%f591, %f592, %f593, %f594};
	ld.local.v4.f32 	{%f595, %f596, %f597, %f598}, [%rd234+16];
	div.rn.f32 	%f599, %f595, %f72;
	div.rn.f32 	%f600, %f596, %f72;
	div.rn.f32 	%f601, %f597, %f72;
	div.rn.f32 	%f602, %f598, %f72;
	st.local.v4.f32 	[%rd234+16], {%f599, %f600, %f601, %f602};
	add.s32 	%r426, %r426, 16;
	add.s64 	%rd234, %rd234, 64;
	setp.ne.s32 	%p86, %r426, 0;
	@%p86 bra 	$L__BB0_113;
$L__BB0_114:
	setp.eq.s32 	%p87, %r106, 0;
	@%p87 bra 	$L__BB0_123;
	and.b32  	%r112, %r159, 7;
	setp.lt.u32 	%p88, %r106, 8;
	@%p88 bra 	$L__BB0_117;
	mul.wide.u32 	%rd182, %r428, 4;
	add.s64 	%rd183, %rd10, %rd182;
	ld.local.f32 	%f603, [%rd183];
	div.rn.f32 	%f604, %f603, %f72;
	st.local.f32 	[%rd183], %f604;
	ld.local.f32 	%f605, [%rd183+4];
	div.rn.f32 	%f606, %f605, %f72;
	st.local.f32 	[%rd183+4], %f606;
	ld.local.f32 	%f607, [%rd183+8];
	div.rn.f32 	%f608, %f607, %f72;
	st.local.f32 	[%rd183+8], %f608;
	ld.local.f32 	%f609, [%rd183+12];
	div.rn.f32 	%f610, %f609, %f72;
	st.local.f32 	[%rd183+12], %f610;
	ld.local.f32 	%f611, [%rd183+16];
	div.rn.f32 	%f612, %f611, %f72;
	st.local.f32 	[%rd183+16], %f612;
	ld.local.f32 	%f613, [%rd183+20];
	div.rn.f32 	%f614, %f613, %f72;
	st.local.f32 	[%rd183+20], %f614;
	ld.local.f32 	%f615, [%rd183+24];
	div.rn.f32 	%f616, %f615, %f72;
	st.local.f32 	[%rd183+24], %f616;
	ld.local.f32 	%f617, [%rd183+28];
	div.rn.f32 	%f618, %f617, %f72;
	st.local.f32 	[%rd183+28], %f618;
	add.s32 	%r428, %r428, 8;
$L__BB0_117:
	setp.eq.s32 	%p89, %r112, 0;
	@%p89 bra 	$L__BB0_123;
	and.b32  	%r115, %r159, 3;
	setp.lt.u32 	%p90, %r112, 4;
	@%p90 bra 	$L__BB0_120;
	mul.wide.u32 	%rd184, %r428, 4;
	add.s64 	%rd185, %rd10, %rd184;
	ld.local.f32 	%f619, [%rd185];
	div.rn.f32 	%f620, %f619, %f72;
	st.local.f32 	[%rd185], %f620;
	ld.local.f32 	%f621, [%rd185+4];
	div.rn.f32 	%f622, %f621, %f72;
	st.local.f32 	[%rd185+4], %f622;
	ld.local.f32 	%f623, [%rd185+8];
	div.rn.f32 	%f624, %f623, %f72;
	st.local.f32 	[%rd185+8], %f624;
	ld.local.f32 	%f625, [%rd185+12];
	div.rn.f32 	%f626, %f625, %f72;
	st.local.f32 	[%rd185+12], %f626;
	add.s32 	%r428, %r428, 4;
$L__BB0_120:
	setp.eq.s32 	%p91, %r115, 0;
	@%p91 bra 	$L__BB0_123;
	mul.wide.u32 	%rd186, %r428, 4;
	add.s64 	%rd235, %rd10, %rd186;
	neg.s32 	%r430, %r115;
$L__BB0_122:
	.pragma "nounroll";
	ld.local.f32 	%f627, [%rd235];
	div.rn.f32 	%f628, %f627, %f72;
	st.local.f32 	[%rd235], %f628;
	add.s64 	%rd235, %rd235, 4;
	add.s32 	%r430, %r430, 1;
	setp.ne.s32 	%p92, %r430, 0;
	@%p92 bra 	$L__BB0_122;
$L__BB0_123:
	setp.lt.s32 	%p93, %r159, 1;
	bar.sync 	0;
	mov.f32 	%f629, 0f00000000;
	st.local.v4.f32 	[%rd11], {%f629, %f629, %f629, %f629};
	st.local.v4.f32 	[%rd11+16], {%f629, %f629, %f629, %f629};
	st.local.v4.f32 	[%rd11+32], {%f629, %f629, %f629, %f629};
	st.local.v4.f32 	[%rd11+48], {%f629, %f629, %f629, %f629};
	@%p93 bra 	$L__BB0_173;
	shl.b32 	%r321, %r159, 2;
	add.s32 	%r121, %r29, %r321;
	mov.u32 	%r122, %ntid.x;
	add.s32 	%r123, %r436, %r122;
	max.u32 	%r322, %r123, 16;
	setp.lt.u32 	%p94, %r123, 16;
	selp.u32 	%r323, 1, 0, %p94;
	add.s32 	%r324, %r123, %r323;
	sub.s32 	%r325, %r322, %r324;
	div.u32 	%r326, %r325, %r122;
	add.s32 	%r124, %r326, %r323;
	and.b32  	%r125, %r124, 3;
	mul.wide.u32 	%rd187, %r436, 4;
	add.s64 	%rd46, %rd9, %rd187;
	shl.b32 	%r327, %r436, 2;
	add.s32 	%r126, %r121, %r327;
	mul.wide.s32 	%rd188, %r122, 4;
	add.s64 	%rd47, %rd46, %rd188;
	shl.b32 	%r127, %r122, 2;
	add.s32 	%r128, %r126, %r127;
	add.s32 	%r129, %r123, %r122;
	add.s64 	%rd48, %rd47, %rd188;
	add.s32 	%r130, %r128, %r127;
	add.s32 	%r131, %r129, %r122;
	mov.b32 	%r434, 0;
	mov.f32 	%f718, 0f00000000;
	mov.u32 	%r431, %r436;
	mov.u32 	%r432, %r129;
	mov.u32 	%r433, %r123;
	mov.f32 	%f719, %f718;
	mov.f32 	%f720, %f718;
	mov.f32 	%f721, %f718;
	mov.f32 	%f722, %f718;
	mov.f32 	%f723, %f718;
	mov.f32 	%f724, %f718;
	mov.f32 	%f725, %f718;
	mov.f32 	%f726, %f718;
	mov.f32 	%f727, %f718;
	mov.f32 	%f728, %f718;
	mov.f32 	%f729, %f718;
	mov.f32 	%f730, %f718;
	mov.f32 	%f731, %f718;
	mov.f32 	%f732, %f718;
	mov.f32 	%f733, %f718;
$L__BB0_125:
	setp.gt.u32 	%p95, %r436, 15;
	@%p95 bra 	$L__BB0_171;
	setp.eq.s32 	%p96, %r125, 3;
	mov.u32 	%r435, %r436;
	@%p96 bra 	$L__BB0_135;
	setp.ge.s32 	%p97, %r431, %r159;
	@%p97 bra 	$L__BB0_129;
	ld.local.f32 	%f631, [%rd46];
	st.shared.f32 	[%r126], %f631;
$L__BB0_129:
	setp.eq.s32 	%p98, %r125, 0;
	mov.u32 	%r435, %r123;
	@%p98 bra 	$L__BB0_135;
	setp.ge.s32 	%p99, %r433, %r159;
	@%p99 bra 	$L__BB0_132;
	ld.local.f32 	%f632, [%rd47];
	st.shared.f32 	[%r128], %f632;
$L__BB0_132:
	setp.eq.s32 	%p100, %r125, 1;
	mov.u32 	%r435, %r129;
	@%p100 bra 	$L__BB0_135;
	setp.ge.s32 	%p101, %r432, %r159;
	mov.u32 	%r435, %r131;
	@%p101 bra 	$L__BB0_135;
	ld.local.f32 	%f633, [%rd48];
	st.shared.f32 	[%r130], %f633;
	mov.u32 	%r435, %r131;
$L__BB0_135:
	setp.lt.u32 	%p102, %r124, 3;
	@%p102 bra 	$L__BB0_171;
	add.s32 	%r328, %r435, %r434;
	setp.ge.s32 	%p103, %r328, %r159;
	@%p103 bra 	$L__BB0_138;
	mul.wide.u32 	%rd189, %r435, 4;
	add.s64 	%rd190, %rd9, %rd189;
	ld.local.f32 	%f634, [%rd190];
	shl.b32 	%r329, %r435, 2;
	add.s32 	%r330, %r121, %r329;
	st.shared.f32 	[%r330], %f634;
$L__BB0_138:
	add.s32 	%r139, %r435, %r122;
	add.s32 	%r331, %r139, %r434;
	setp.ge.s32 	%p104, %r331, %r159;
	@%p104 bra 	$L__BB0_140;
	mul.wide.u32 	%rd191, %r139, 4;
	add.s64 	%rd192, %rd9, %rd191;
	ld.local.f32 	%f635, [%rd192];
	shl.b32 	%r332, %r139, 2;
	add.s32 	%r333, %r121, %r332;
	st.shared.f32 	[%r333], %f635;
$L__BB0_140:
	add.s32 	%r140, %r139, %r122;
	shl.b32 	%r334, %r122, 1;
	add.s32 	%r335, %r334, %r435;
	add.s32 	%r336, %r335, %r434;
	setp.ge.s32 	%p105, %r336, %r159;
	@%p105 bra 	$L__BB0_142;
	mul.wide.u32 	%rd193, %r140, 4;
	add.s64 	%rd194, %rd9, %rd193;
	ld.local.f32 	%f636, [%rd194];
	shl.b32 	%r337, %r140, 2;
	add.s32 	%r338, %r121, %r337;
	st.shared.f32 	[%r338], %f636;
$L__BB0_142:
	add.s32 	%r141, %r140, %r122;
	mad.lo.s32 	%r339, %r122, 3, %r435;
	add.s32 	%r340, %r339, %r434;
	setp.ge.s32 	%p106, %r340, %r159;
	@%p106 bra 	$L__BB0_144;
	mul.wide.u32 	%rd195, %r141, 4;
	add.s64 	%rd196, %rd9, %rd195;
	ld.local.f32 	%f637, [%rd196];
	shl.b32 	%r341, %r141, 2;
	add.s32 	%r342, %r121, %r341;
	st.shared.f32 	[%r342], %f637;
$L__BB0_144:
	add.s32 	%r142, %r141, %r122;
	setp.gt.u32 	%p107, %r142, 15;
	@%p107 bra 	$L__BB0_171;
	add.s32 	%r343, %r127, %r435;
	add.s32 	%r344, %r343, %r434;
	setp.ge.s32 	%p108, %r344, %r159;
	@%p108 bra 	$L__BB0_147;
	mul.wide.u32 	%rd197, %r142, 4;
	add.s64 	%rd198, %rd9, %rd197;
	ld.local.f32 	%f638, [%rd198];
	shl.b32 	%r345, %r142, 2;
	add.s32 	%r346, %r121, %r345;
	st.shared.f32 	[%r346], %f638;
$L__BB0_147:
	add.s32 	%r143, %r142, %r122;
	mad.lo.s32 	%r347, %r122, 5, %r435;
	add.s32 	%r348, %r347, %r434;
	setp.ge.s32 	%p109, %r348, %r159;
	@%p109 bra 	$L__BB0_149;
	mul.wide.u32 	%rd199, %r143, 4;
	add.s64 	%rd200, %rd9, %rd199;
	ld.local.f32 	%f639, [%rd200];
	shl.b32 	%r349, %r143, 2;
	add.s32 	%r350, %r121, %r349;
	st.shared.f32 	[%r350], %f639;
$L__BB0_149:
	add.s32 	%r144, %r143, %r122;
	mad.lo.s32 	%r351, %r122, 6, %r435;
	add.s32 	%r352, %r351, %r434;
	setp.ge.s32 	%p110, %r352, %r159;
	@%p110 bra 	$L__BB0_151;
	mul.wide.u32 	%rd201, %r144, 4;
	add.s64 	%rd202, %rd9, %rd201;
	ld.local.f32 	%f640, [%rd202];
	shl.b32 	%r353, %r144, 2;
	add.s32 	%r354, %r121, %r353;
	st.shared.f32 	[%r354], %f640;
$L__BB0_151:
	add.s32 	%r145, %r144, %r122;
	mad.lo.s32 	%r355, %r122, 7, %r435;
	add.s32 	%r356, %r355, %r434;
	setp.ge.s32 	%p111, %r356, %r159;
	@%p111 bra 	$L__BB0_153;
	mul.wide.u32 	%rd203, %r145, 4;
	add.s64 	%rd204, %rd9, %rd203;
	ld.local.f32 	%f641, [%rd204];
	shl.b32 	%r357, %r145, 2;
	add.s32 	%r358, %r121, %r357;
	st.shared.f32 	[%r358], %f641;
$L__BB0_153:
	add.s32 	%r146, %r145, %r122;
	setp.gt.u32 	%p112, %r146, 15;
	@%p112 bra 	$L__BB0_171;
	shl.b32 	%r359, %r122, 3;
	add.s32 	%r360, %r359, %r435;
	add.s32 	%r361, %r360, %r434;
	setp.ge.s32 	%p113, %r361, %r159;
	@%p113 bra 	$L__BB0_156;
	mul.wide.u32 	%rd205, %r146, 4;
	add.s64 	%rd206, %rd9, %rd205;
	ld.local.f32 	%f642, [%rd206];
	shl.b32 	%r362, %r146, 2;
	add.s32 	%r363, %r121, %r362;
	st.shared.f32 	[%r363], %f642;
$L__BB0_156:
	add.s32 	%r147, %r146, %r122;
	mad.lo.s32 	%r364, %r122, 9, %r435;
	add.s32 	%r365, %r364, %r434;
	setp.ge.s32 	%p114, %r365, %r159;
	@%p114 bra 	$L__BB0_158;
	mul.wide.u32 	%rd207, %r147, 4;
	add.s64 	%rd208, %rd9, %rd207;
	ld.local.f32 	%f643, [%rd208];
	shl.b32 	%r366, %r147, 2;
	add.s32 	%r367, %r121, %r366;
	st.shared.f32 	[%r367], %f643;
$L__BB0_158:
	add.s32 	%r148, %r147, %r122;
	mad.lo.s32 	%r368, %r122, 10, %r435;
	add.s32 	%r369, %r368, %r434;
	setp.ge.s32 	%p115, %r369, %r159;
	@%p115 bra 	$L__BB0_160;
	mul.wide.u32 	%rd209, %r148, 4;
	add.s64 	%rd210, %rd9, %rd209;
	ld.local.f32 	%f644, [%rd210];
	shl.b32 	%r370, %r148, 2;
	add.s32 	%r371, %r121, %r370;
	st.shared.f32 	[%r371], %f644;
$L__BB0_160:
	add.s32 	%r149, %r148, %r122;
	mad.lo.s32 	%r372, %r122, 11, %r435;
	add.s32 	%r373, %r372, %r434;
	setp.ge.s32 	%p116, %r373, %r159;
	@%p116 bra 	$L__BB0_162;
	mul.wide.u32 	%rd211, %r149, 4;
	add.s64 	%rd212, %rd9, %rd211;
	ld.local.f32 	%f645, [%rd212];
	shl.b32 	%r374, %r149, 2;
	add.s32 	%r375, %r121, %r374;
	st.shared.f32 	[%r375], %f645;
$L__BB0_162:
	add.s32 	%r150, %r149, %r122;
	setp.gt.u32 	%p117, %r150, 15;
	@%p117 bra 	$L__BB0_171;
	mad.lo.s32 	%r376, %r122, 12, %r435;
	add.s32 	%r377, %r376, %r434;
	setp.ge.s32 	%p118, %r377, %r159;
	@%p118 bra 	$L__BB0_165;
	mul.wide.u32 	%rd213, %r150, 4;
	add.s64 	%rd214, %rd9, %rd213;
	ld.local.f32 	%f646, [%rd214];
	shl.b32 	%r378, %r150, 2;
	add.s32 	%r379, %r121, %r378;
	st.shared.f32 	[%r379], %f646;
$L__BB0_165:
	add.s32 	%r151, %r150, %r122;
	mad.lo.s32 	%r380, %r122, 13, %r435;
	add.s32 	%r381, %r380, %r434;
	setp.ge.s32 	%p119, %r381, %r159;
	@%p119 bra 	$L__BB0_167;
	mul.wide.u32 	%rd215, %r151, 4;
	add.s64 	%rd216, %rd9, %rd215;
	ld.local.f32 	%f647, [%rd216];
	shl.b32 	%r382, %r151, 2;
	add.s32 	%r383, %r121, %r382;
	st.shared.f32 	[%r383], %f647;
$L__BB0_167:
	add.s32 	%r152, %r151, %r122;
	mad.lo.s32 	%r384, %r122, 14, %r435;
	add.s32 	%r385, %r384, %r434;
	setp.ge.s32 	%p120, %r385, %r159;
	@%p120 bra 	$L__BB0_169;
	mul.wide.u32 	%rd217, %r152, 4;
	add.s64 	%rd218, %rd9, %rd217;
	ld.local.f32 	%f648, [%rd218];
	shl.b32 	%r386, %r152, 2;
	add.s32 	%r387, %r121, %r386;
	st.shared.f32 	[%r387], %f648;
$L__BB0_169:
	mad.lo.s32 	%r388, %r122, 15, %r435;
	add.s32 	%r389, %r388, %r434;
	setp.ge.s32 	%p121, %r389, %r159;
	@%p121 bra 	$L__BB0_171;
	add.s32 	%r390, %r152, %r122;
	mul.wide.u32 	%rd219, %r390, 4;
	add.s64 	%rd220, %rd9, %rd219;
	ld.local.f32 	%f649, [%rd220];
	shl.b32 	%r391, %r390, 2;
	add.s32 	%r392, %r121, %r391;
	st.shared.f32 	[%r392], %f649;
$L__BB0_171:
	bar.sync 	0;
	ld.local.v4.f32 	{%f650, %f651, %f652, %f653}, [%rd236+-32];
	ld.shared.f32 	%f654, [%r121];
	fma.rn.f32 	%f733, %f650, %f654, %f733;
	ld.shared.f32 	%f655, [%r121+4];
	fma.rn.f32 	%f732, %f651, %f655, %f732;
	ld.shared.f32 	%f656, [%r121+8];
	fma.rn.f32 	%f731, %f652, %f656, %f731;
	ld.shared.f32 	%f657, [%r121+12];
	fma.rn.f32 	%f730, %f653, %f657, %f730;
	ld.local.v4.f32 	{%f658, %f659, %f660, %f661}, [%rd236+-16];
	ld.shared.f32 	%f662, [%r121+16];
	fma.rn.f32 	%f729, %f658, %f662, %f729;
	ld.shared.f32 	%f663, [%r121+20];
	fma.rn.f32 	%f728, %f659, %f663, %f728;
	ld.shared.f32 	%f664, [%r121+24];
	fma.rn.f32 	%f727, %f660, %f664, %f727;
	ld.shared.f32 	%f665, [%r121+28];
	fma.rn.f32 	%f726, %f661, %f665, %f726;
	ld.local.v4.f32 	{%f666, %f667, %f668, %f669}, [%rd236];
	ld.shared.f32 	%f670, [%r121+32];
	fma.rn.f32 	%f725, %f666, %f670, %f725;
	ld.shared.f32 	%f671, [%r121+36];
	fma.rn.f32 	%f724, %f667, %f671, %f724;
	ld.shared.f32 	%f672, [%r121+40];
	fma.rn.f32 	%f723, %f668, %f672, %f723;
	ld.shared.f32 	%f673, [%r121+44];
	fma.rn.f32 	%f722, %f669, %f673, %f722;
	ld.local.v4.f32 	{%f674, %f675, %f676, %f677}, [%rd236+16];
	ld.shared.f32 	%f678, [%r121+48];
	fma.rn.f32 	%f721, %f674, %f678, %f721;
	ld.shared.f32 	%f679, [%r121+52];
	fma.rn.f32 	%f720, %f675, %f679, %f720;
	ld.shared.f32 	%f680, [%r121+56];
	fma.rn.f32 	%f719, %f676, %f680, %f719;
	ld.shared.f32 	%f681, [%r121+60];
	fma.rn.f32 	%f718, %f677, %f681, %f718;
	bar.sync 	0;
	add.s32 	%r434, %r434, 16;
	add.s64 	%rd236, %rd236, 64;
	add.s32 	%r433, %r433, 16;
	add.s32 	%r432, %r432, 16;
	add.s32 	%r431, %r431, 16;
	setp.lt.s32 	%p122, %r434, %r159;
	@%p122 bra 	$L__BB0_125;
	st.local.v4.f32 	[%rd11], {%f733, %f732, %f731, %f730};
	st.local.v4.f32 	[%rd11+16], {%f729, %f728, %f727, %f726};
	st.local.v4.f32 	[%rd11+32], {%f725, %f724, %f723, %f722};
	st.local.v4.f32 	[%rd11+48], {%f721, %f720, %f719, %f718};
$L__BB0_173:
	setp.ge.s32 	%p123, %r436, %r2;
	@%p123 bra 	$L__BB0_176;
	ld.param.u64 	%rd225, [_Z27multiHeadAttentionOptimizedPKfS0_S0_S0_S0_S0_Pfiii_param_6];
	mov.u32 	%r393, %ctaid.y;
	mul.lo.s32 	%r394, %r160, %r393;
	mov.u32 	%r395, %ctaid.x;
	mad.lo.s32 	%r137, %r2, %r395, %r394;
	mov.u32 	%r138, %ntid.x;
	cvta.to.global.u64 	%rd50, %rd225;
$L__BB0_175:
	mul.wide.s32 	%rd221, %r436, 4;
	add.s64 	%rd222, %rd11, %rd221;
	ld.local.f32 	%f682, [%rd222];
	add.s32 	%r396, %r137, %r436;
	mul.wide.s32 	%rd223, %r396, 4;
	add.s64 	%rd224, %rd50, %rd223;
	st.global.f32 	[%rd224], %f682;
	add.s32 	%r436, %r436, %r138;
	setp.lt.s32 	%p124, %r436, %r2;
	@%p124 bra 	$L__BB0_175;
$L__BB0_176:
	ret;

}


// ===== COMPILED SASS (sm_100) =====

	.target	sm_100

	.elftype	@"ET_EXEC"


//--------------------- .note.nv.tkinfo           --------------------------
	.section	.note.nv.tkinfo,"",@"SHT_NOTE"
	.sectionflags	@"SHF_NOTE_NV_TKINFO"
	.tkinfo
        /*0018*/ 	.word	0x00000002
        /*0030*/ 	.string	""
        /*0030*/ 	.string	"ptxas"
        /*0030*/ 	.string	"Cuda compilation tools, release 13.0, V13.0.88"
        /*0030*/ 	.string	"Build cuda_13.0.r13.0/compiler.36424714_0"
        /*0030*/ 	.string	"-arch sm_100 -m 64 "



//--------------------- .note.nv.cuinfo           --------------------------
	.section	.note.nv.cuinfo,"",@"SHT_NOTE"
	.sectionflags	@"SHF_NOTE_NV_CUINFO"
        /*0018*/ 	.short	0x0002
        /*001a*/ 	.short	0x0064
        /*001c*/ 	.short	0x0082
	.zero		2


//--------------------- .nv.info                  --------------------------
	.section	.nv.info,"",@"SHT_CUDA_INFO"
	.align	4


	//----- nvinfo : EIATTR_REGCOUNT
	.align		4
        /*0000*/ 	.byte	0x04, 0x2f
        /*0002*/ 	.short	(.L_1 - .L_0)
	.align		4
.L_0:
        /*0004*/ 	.word	index@(_Z27multiHeadAttentionOptimizedPKfS0_S0_S0_S0_S0_Pfiii)
        /*0008*/ 	.word	0x00000030


	//----- nvinfo : EIATTR_FRAME_SIZE
	.align		4
.L_1:
        /*000c*/ 	.byte	0x04, 0x11
        /*000e*/ 	.short	(.L_3 - .L_2)
	.align		4
.L_2:
        /*0010*/ 	.word	index@($__internal_1_$__cuda_sm3x_div_rn_noftz_f32_slowpath)
        /*0014*/ 	.word	0x00000140


	//----- nvinfo : EIATTR_FRAME_SIZE
	.align		4
.L_3:
        /*0018*/ 	.byte	0x04, 0x11
        /*001a*/ 	.short	(.L_5 - .L_4)
	.align		4
.L_4:
        /*001c*/ 	.word	index@($__internal_0_$__cuda_sm20_sqrt_rn_f32_slowpath)
        /*0020*/ 	.word	0x00000140


	//----- nvinfo : EIATTR_FRAME_SIZE
	.align		4
.L_5:
        /*0024*/ 	.byte	0x04, 0x11
        /*0026*/ 	.short	(.L_7 - .L_6)
	.align		4
.L_6:
        /*0028*/ 	.word	index@(_Z27multiHeadAttentionOptimizedPKfS0_S0_S0_S0_S0_Pfiii)
        /*002c*/ 	.word	0x00000140


	//----- nvinfo : EIATTR_MIN_STACK_SIZE
	.align		4
.L_7:
        /*0030*/ 	.byte	0x04, 0x12
        /*0032*/ 	.short	(.L_9 - .L_8)
	.align		4
.L_8:
        /*0034*/ 	.word	index@(_Z27multiHeadAttentionOptimizedPKfS0_S0_S0_S0_S0_Pfiii)
        /*0038*/ 	.word	0x00000140
.L_9:


//--------------------- .nv.compat                --------------------------
	.section	.nv.compat,"",@"SHT_CUDA_COMPAT_INFO"
	.align	4
        /*0000*/ 	.byte	0x02, 0x09, 0x00, 0x00, 0x02, 0x02, 0x01, 0x00, 0x02, 0x05, 0x05, 0x00, 0x03, 0x07, 0x01, 0x01
        /*0010*/ 	.byte	0x02, 0x03, 0x00, 0x00, 0x02, 0x06, 0x01, 0x00, 0x04, 0x0b, 0x08, 0x00, 0x01, 0x00, 0x00, 0x00
        /*0020*/ 	.byte	0x00, 0x00, 0x00, 0x00


//--------------------- .nv.info._Z27multiHeadAttentionOptimizedPKfS0_S0_S0_S0_S0_Pfiii --------------------------
	.section	.nv.info._Z27multiHeadAttentionOptimizedPKfS0_S0_S0_S0_S0_Pfiii,"",@"SHT_CUDA_INFO"
	.sectionflags	@""
	.align	4


	//----- nvinfo : EIATTR_CUDA_API_VERSION
	.align		4
        /*0000*/ 	.byte	0x04, 0x37
        /*0002*/ 	.short	(.L_11 - .L_10)
.L_10:
        /*0004*/ 	.word	0x00000082


	//----- nvinfo : EIATTR_KPARAM_INFO
	.align		4
.L_11:
        /*0008*/ 	.byte	0x04, 0x17
        /*000a*/ 	.short	(.L_13 - .L_12)
.L_12:
        /*000c*/ 	.word	0x00000000
        /*0010*/ 	.short	0x0009
        /*0012*/ 	.short	0x0040
        /*0014*/ 	.byte	0x00, 0xf0, 0x11, 0x00


	//----- nvinfo : EIATTR_KPARAM_INFO
	.align		4
.L_13:
        /*0018*/ 	.byte	0x04, 0x17
        /*001a*/ 	.short	(.L_15 - .L_14)
.L_14:
        /*001c*/ 	.word	0x00000000
        /*0020*/ 	.short	0x0008
        /*0022*/ 	.short	0x003c
        /*0024*/ 	.byte	0x00, 0xf0, 0x11, 0x00


	//----- nvinfo : EIATTR_KPARAM_INFO
	.align		4
.L_15:
        /*0028*/ 	.byte	0x04, 0x17
        /*002a*/ 	.short	(.L_17 - .L_16)
.L_16:
        /*002c*/ 	.word	0x00000000
        /*0030*/ 	.short	0x0007
        /*0032*/ 	.short	0x0038
        /*0034*/ 	.byte	0x00, 0xf0, 0x11, 0x00


	//----- nvinfo : EIATTR_KPARAM_INFO
	.align		4
.L_17:
        /*0038*/ 	.byte	0x04, 0x17
        /*003a*/ 	.short	(.L_19 - .L_18)
.L_18:
        /*003c*/ 	.word	0x00000000
        /*0040*/ 	.short	0x0006
        /*0042*/ 	.short	0x0030
        /*0044*/ 	.byte	0x00, 0xf5, 0x21, 0x00


	//----- nvinfo : EIATTR_KPARAM_INFO
	.align		4
.L_19:
        /*0048*/ 	.byte	0x04, 0x17
        /*004a*/ 	.short	(.L_21 - .L_20)
.L_20:
        /*004c*/ 	.word	0x00000000
        /*0050*/ 	.short	0x0005
        /*0052*/ 	.short	0x0028
        /*0054*/ 	.byte	0x00, 0xf5, 0x21, 0x00


	//----- nvinfo : EIATTR_KPARAM_INFO
	.align		4
.L_21:
        /*0058*/ 	.byte	0x04, 0x17
        /*005a*/ 	.short	(.L_23 - .L_22)
.L_22:
        /*005c*/ 	.word	0x00000000
        /*0060*/ 	.short	0x0004
        /*0062*/ 	.short	0x0020
        /*0064*/ 	.byte	0x00, 0xf5, 0x21, 0x00


	//----- nvinfo : EIATTR_KPARAM_INFO
	.align		4
.L_23:
        /*0068*/ 	.byte	0x04, 0x17
        /*006a*/ 	.short	(.L_25 - .L_24)
.L_24:
        /*006c*/ 	.word	0x00000000
        /*0070*/ 	.short	0x0003
        /*0072*/ 	.short	0x0018
        /*0074*/ 	.byte	0x00, 0xf5, 0x21, 0x00


	//----- nvinfo : EIATTR_KPARAM_INFO
	.align		4
.L_25:
        /*0078*/ 	.byte	0x04, 0x17
        /*007a*/ 	.short	(.L_27 - .L_26)
.L_26:
        /*007c*/ 	.word	0x00000000
        /*0080*/ 	.short	0x0002
        /*0082*/ 	.short	0x0010
        /*0084*/ 	.byte	0x00, 0xf5, 0x21, 0x00


	//----- nvinfo : EIATTR_KPARAM_INFO
	.align		4
.L_27:
        /*0088*/ 	.byte	0x04, 0x17
        /*008a*/ 	.short	(.L_29 - .L_28)
.L_28:
        /*008c*/ 	.word	0x00000000
        /*0090*/ 	.short	0x0001
        /*0092*/ 	.short	0x0008
        /*0094*/ 	.byte	0x00, 0xf5, 0x21, 0x00


	//----- nvinfo : EIATTR_KPARAM_INFO
	.align		4
.L_29:
        /*0098*/ 	.byte	0x04, 0x17
        /*009a*/ 	.short	(.L_31 - .L_30)
.L_30:
        /*009c*/ 	.word	0x00000000
        /*00a0*/ 	.short	0x0000
        /*00a2*/ 	.short	0x0000
        /*00a4*/ 	.byte	0x00, 0xf5, 0x21, 0x00


	//----- nvinfo : EIATTR_SPARSE_MMA_MASK
	.align		4
.L_31:
        /*00a8*/ 	.byte	0x03, 0x50
        /*00aa*/ 	.short	0x0000


	//----- nvinfo : EIATTR_MAXREG_COUNT
	.align		4
        /*00ac*/ 	.byte	0x03, 0x1b
        /*00ae*/ 	.short	0x00ff


	//----- nvinfo : EIATTR_NUM_BARRIERS
	.align		4
        /*00b0*/ 	.byte	0x02, 0x4c
        /*00b2*/ 	.byte	0x01
	.zero		1


	//----- nvinfo : EIATTR_MERCURY_ISA_VERSION
	.align		4
        /*00b4*/ 	.byte	0x03, 0x5f
        /*00b6*/ 	.short	0x0101


	//----- nvinfo : EIATTR_COOP_GROUP_MASK_REGIDS
	.align		4
        /*00b8*/ 	.byte	0x04, 0x29
        /*00ba*/ 	.short	(.L_33 - .L_32)


	//   ....[0]....
.L_32:
        /*00bc*/ 	.word	0xffffffff


	//   ....[1]....
        /*00c0*/ 	.word	0xffffffff


	//   ....[2]....
        /*00c4*/ 	.word	0xffffffff


	//   ....[3]....
        /*00c8*/ 	.word	0xffffffff


	//   ....[4]....
        /*00cc*/ 	.word	0xffffffff


	//   ....[5]....
        /*00d0*/ 	.word	0xffffffff


	//   ....[6]....
        /*00d4*/ 	.word	0xffffffff


	//   ....[7]....
        /*00d8*/ 	.word	0xffffffff


	//   ....[8]....
        /*00dc*/ 	.word	0xffffffff


	//   ....[9]....
        /*00e0*/ 	.word	0xffffffff


	//----- nvinfo : EIATTR_COOP_GROUP_INSTR_OFFSETS
	.align		4
.L_33:
        /*00e4*/ 	.byte	0x04, 0x28
        /*00e6*/ 	.short	(.L_35 - .L_34)


	//   ....[0]....
.L_34:
        /*00e8*/ 	.word	0x000045c0


	//   ....[1]....
        /*00ec*/ 	.word	0x00004610


	//   ....[2]....
        /*00f0*/ 	.word	0x00004630


	//   ....[3]....
        /*00f4*/ 	.word	0x00004650


	//   ....[4]....
        /*00f8*/ 	.word	0x00004670


	//   ....[5]....
        /*00fc*/ 	.word	0x00005380


	//   ....[6]....
        /*0100*/ 	.word	0x000053c0


	//   ....[7]....
        /*0104*/ 	.word	0x000053e0


	//   ....[8]....
        /*0108*/ 	.word	0x00005400


	//   ....[9]....
        /*010c*/ 	.word	0x00005420


	//----- nvinfo : EIATTR_VRC_CTA_INIT_COUNT
	.align		4
.L_35:
        /*0110*/ 	.byte	0x02, 0x4a
	.zero		1
	.zero		1


	//----- nvinfo : EIATTR_EXIT_INSTR_OFFSETS
	.align		4
        /*0114*/ 	.byte	0x04, 0x1c
        /*0116*/ 	.short	(.L_37 - .L_36)


	//   ....[0]....
.L_36:
        /*0118*/ 	.word	0x00008380


	//   ....[1]....
        /*011c*/ 	.word	0x00008480


	//----- nvinfo : EIATTR_CRS_STACK_SIZE
	.align		4
.L_37:
        /*0120*/ 	.byte	0x04, 0x1e
        /*0122*/ 	.short	(.L_39 - .L_38)
.L_38:
        /*0124*/ 	.word	0x00000000


	//----- nvinfo : EIATTR_CBANK_PARAM_SIZE
	.align		4
.L_39:
        /*0128*/ 	.byte	0x03, 0x19
        /*012a*/ 	.short	0x0044


	//----- nvinfo : EIATTR_PARAM_CBANK
	.align		4
        /*012c*/ 	.byte	0x04, 0x0a
        /*012e*/ 	.short	(.L_41 - .L_40)
	.align		4
.L_40:
        /*0130*/ 	.word	index@(.nv.constant0._Z27multiHeadAttentionOptimizedPKfS0_S0_S0_S0_S0_Pfiii)
        /*0134*/ 	.short	0x0380
        /*0136*/ 	.short	0x0044


	//----- nvinfo : EIATTR_SW_WAR
	.align		4
.L_41:
        /*0138*/ 	.byte	0x04, 0x36
        /*013a*/ 	.short	(.L_43 - .L_42)
.L_42:
        /*013c*/ 	.word	0x00000008
.L_43:


//--------------------- .nv.callgraph             --------------------------
	.section	.nv.callgraph,"",@"SHT_CUDA_CALLGRAPH"
	.align	4
	.sectionentsize	8
	.align		4
        /*0000*/ 	.word	0x00000000
	.align		4
        /*0004*/ 	.word	0xffffffff
	.align		4
        /*0008*/ 	.word	0x00000000
	.align		4
        /*000c*/ 	.word	0xfffffffe
	.align		4
        /*0010*/ 	.word	0x00000000
	.align		4
        /*0014*/ 	.word	0xfffffffd
	.align		4
        /*0018*/ 	.word	0x00000000
	.align		4
        /*001c*/ 	.word	0xfffffffc


//--------------------- .text._Z27multiHeadAttentionOptimizedPKfS0_S0_S0_S0_S0_Pfiii --------------------------
	.section	.text._Z27multiHeadAttentionOptimizedPKfS0_S0_S0_S0_S0_Pfiii,"ax",@progbits
	.align	128
        .global         _Z27multiHeadAttentionOptimizedPKfS0_S0_S0_S0_S0_Pfiii
        .type           _Z27multiHeadAttentionOptimizedPKfS0_S0_S0_S0_S0_Pfiii,@function
        .size           _Z27multiHeadAttentionOptimizedPKfS0_S0_S0_S0_S0_Pfiii,(.L_x_186 - _Z27multiHeadAttentionOptimizedPKfS0_S0_S0_S0_S0_Pfiii)
        .other          _Z27multiHeadAttentionOptimizedPKfS0_S0_S0_S0_S0_Pfiii,@"STO_CUDA_ENTRY STV_DEFAULT"
_Z27multiHeadAttentionOptimizedPKfS0_S0_S0_S0_S0_Pfiii:
.text._Z27multiHeadAttentionOptimizedPKfS0_S0_S0_S0_S0_Pfiii:
[----:B------:R-:W0:Y:S08]  /*0000*/  LDC R1, c[0x0][0x37c] ;  /* 0x0000df00ff017b82 */ /* 0x000e300000000800 */
[----:B------:R-:W1:Y:S01]  /*0010*/  LDC R4, c[0x0][0x3c0] ;  /* 0x0000f000ff047b82 */ /* 0x000e620000000800 */
[----:B------:R-:W2:Y:S01]  /*0020*/  S2R R19, SR_TID.X ;  /* 0x0000000000137919 */ /* 0x000ea20000002100 */
[----:B------:R-:W3:Y:S01]  /*0030*/  LDCU.64 UR8, c[0x0][0x358] ;  /* 0x00006b00ff0877ac */ /* 0x000ee20008000a00 */
[----:B0-----:R-:W-:-:S05]  /*0040*/  IADD3 R1, PT, PT, R1, -0x140, RZ ;  /* 0xfffffec001017810 */ /* 0x001fca0007ffe0ff */
[----:B------:R-:W0:Y:S08]  /*0050*/  LDC R9, c[0x0][0x3bc] ;  /* 0x0000ef00ff097b82 */ /* 0x000e300000000800 */
[----:B------:R-:W4:Y:S01]  /*0060*/  S2UR UR4, SR_CTAID.Y ;  /* 0x00000000000479c3 */ /* 0x000f220000002600 */
[----:B-1----:R-:W-:-:S04]  /*0070*/  IABS R5, R4 ;  /* 0x0000000400057213 */ /* 0x002fc80000000000 */
[----:B------:R-:W1:Y:S08]  /*0080*/  I2F.RP R0, R5 ;  /* 0x0000000500007306 */ /* 0x000e700000209400 */
[----:B-1----:R-:W1:Y:S02]  /*0090*/  MUFU.RCP R0, R0 ;  /* 0x0000000000007308 */ /* 0x002e640000001000 */
[----:B-1----:R-:W-:-:S06]  /*00a0*/  IADD3 R2, PT, PT, R0, 0xffffffe, RZ ;  /* 0x0ffffffe00027810 */ /* 0x002fcc0007ffe0ff */
[----:B------:R1:W5:Y:S02]  /*00b0*/  F2I.FTZ.U32.TRUNC.NTZ R3, R2 ;  /* 0x0000000200037305 */ /* 0x000364000021f000 */
[----:B-1----:R-:W-:Y:S01]  /*00c0*/  HFMA2 R2, -RZ, RZ, 0, 0 ;  /* 0x00000000ff027431 */ /* 0x002fe200000001ff */
[----:B-----5:R-:W-:-:S05]  /*00d0*/  IADD3 R6, PT, PT, RZ, -R3, RZ ;  /* 0x80000003ff067210 */ /* 0x020fca0007ffe0ff */
[----:B------:R-:W-:Y:S01]  /*00e0*/  IMAD R7, R6, R5, RZ ;  /* 0x0000000506077224 */ /* 0x000fe200078e02ff */
[----:B0-----:R-:W-:-:S03]  /*00f0*/  IABS R6, R9 ;  /* 0x0000000900067213 */ /* 0x001fc60000000000 */
[----:B------:R-:W-:-:S06]  /*0100*/  IMAD.HI.U32 R3, R3, R7, R2 ;  /* 0x0000000703037227 */ /* 0x000fcc00078e0002 */
[----:B------:R-:W-:-:S04]  /*0110*/  IMAD.HI.U32 R2, R3, R6, RZ ;  /* 0x0000000603027227 */ /* 0x000fc800078e00ff */
[----:B------:R-:W-:-:S04]  /*0120*/  IMAD.MOV R0, RZ, RZ, -R2 ;  /* 0x000000ffff007224 */ /* 0x000fc800078e0a02 */
[----:B------:R-:W-:-:S05]  /*0130*/  IMAD R0, R5, R0, R6 ;  /* 0x0000000005007224 */ /* 0x000fca00078e0206 */
[----:B------:R-:W-:-:S13]  /*0140*/  ISETP.GT.U32.AND P1, PT, R5, R0, PT ;  /* 0x000000000500720c */ /* 0x000fda0003f24070 */
[-C--:B------:R-:W-:Y:S02]  /*0150*/  @!P1 IADD3 R0, PT, PT, R0, -R5.reuse, RZ ;  /* 0x8000000500009210 */ /* 0x080fe40007ffe0ff */
[----:B------:R-:W-:Y:S02]  /*0160*/  @!P1 IADD3 R2, PT, PT, R2, 0x1, RZ ;  /* 0x0000000102029810 */ /* 0x000fe40007ffe0ff */
[----:B------:R-:W-:Y:S02]  /*0170*/  ISETP.GE.U32.AND P0, PT, R0, R5, PT ;  /* 0x000000050000720c */ /* 0x000fe40003f06070 */
[----:B------:R-:W-:Y:S02]  /*0180*/  LOP3.LUT R0, R9, R4, RZ, 0x3c, !PT ;  /* 0x0000000409007212 */ /* 0x000fe400078e3cff */
[----:B------:R-:W-:Y:S02]  /*0190*/  ISETP.NE.AND P1, PT, R4, RZ, PT ;  /* 0x000000ff0400720c */ /* 0x000fe40003f25270 */
[----:B------:R-:W-:-:S07]  /*01a0*/  ISETP.GE.AND P2, PT, R0, RZ, PT ;  /* 0x000000ff0000720c */ /* 0x000fce0003f46270 */
[----:B------:R-:W-:-:S06]  /*01b0*/  @P0 IADD3 R2, PT, PT, R2, 0x1, RZ ;  /* 0x0000000102020810 */ /* 0x000fcc0007ffe0ff */
[----:B------:R-:W-:Y:S02]  /*01c0*/  @!P2 IADD3 R2, PT, PT, -R2, RZ, RZ ;  /* 0x000000ff0202a210 */ /* 0x000fe40007ffe1ff */
[----:B------:R-:W-:-:S04]  /*01d0*/  @!P1 LOP3.LUT R2, RZ, R4, RZ, 0x33, !PT ;  /* 0x00000004ff029212 */ /* 0x000fc800078e33ff */
[----:B------:R-:W-:-:S04]  /*01e0*/  I2FP.F32.S32 R3, R2 ;  /* 0x0000000200037245 */ /* 0x000fc80000201400 */
[----:B------:R0:W1:Y:S01]  /*01f0*/  MUFU.RSQ R0, R3 ;  /* 0x0000000300007308 */ /* 0x0000620000001400 */
[----:B------:R-:W-:-:S05]  /*0200*/  VIADD R4, R3, 0xf3000000 ;  /* 0xf300000003047836 */ /* 0x000fca0000000000 */
[----:B------:R-:W-:-:S13]  /*0210*/  ISETP.GT.U32.AND P0, PT, R4, 0x727fffff, PT ;  /* 0x727fffff0400780c */ /* 0x000fda0003f04070 */
[----:B01234-:R-:W-:Y:S05]  /*0220*/  @!P0 BRA `(.L_x_0) ;  /* 0x0000000000108947 */ /* 0x01ffea0003800000 */
[----:B------:R-:W-:-:S07]  /*0230*/  MOV R6, 0x250 ;  /* 0x0000025000067802 */ /* 0x000fce0000000f00 */
[----:B------:R-:W-:Y:S05]  /*0240*/  CALL.REL.NOINC `($__internal_0_$__cuda_sm20_sqrt_rn_f32_slowpath) ;  /* 0x0000008000907944 */ /* 0x000fea0003c00000 */
[----:B------:R-:W-:Y:S01]  /*0250*/  MOV R18, R3 ;  /* 0x0000000300127202 */ /* 0x000fe20000000f00 */
[----:B------:R-:W-:Y:S06]  /*0260*/  BRA `(.L_x_1) ;  /* 0x0000000000107947 */ /* 0x000fec0003800000 */
.L_x_0:
[----:B------:R-:W-:Y:S01]  /*0270*/  FMUL.FTZ R18, R3, R0 ;  /* 0x0000000003127220 */ /* 0x000fe20000410000 */
[----:B------:R-:W-:-:S03]  /*0280*/  FMUL.FTZ R0, R0, 0.5 ;  /* 0x3f00000000007820 */ /* 0x000fc60000410000 */
[----:B------:R-:W-:-:S04]  /*0290*/  FFMA R3, -R18, R18, R3 ;  /* 0x0000001212037223 */ /* 0x000fc80000000103 */
[----:B------:R-:W-:-:S07]  /*02a0*/  FFMA R18, R3, R0, R18 ;  /* 0x0000000003127223 */ /* 0x000fce0000000012 */
.L_x_1:
[----:B------:R-:W-:Y:S02]  /*02b0*/  ISETP.GE.AND P0, PT, R2, 0x1, PT ;  /* 0x000000010200780c */ /* 0x000fe40003f06270 */
[C---:B------:R-:W-:Y:S02]  /*02c0*/  IADD3 R39, PT, PT, R1.reuse, 0x40, RZ ;  /* 0x0000004001277810 */ /* 0x040fe40007ffe0ff */
[C---:B------:R-:W-:Y:S02]  /*02d0*/  IADD3 R3, PT, PT, R1.reuse, 0x80, RZ ;  /* 0x0000008001037810 */ /* 0x040fe40007ffe0ff */
[----:B------:R-:W-:-:S07]  /*02e0*/  IADD3 R16, PT, PT, R1, 0xc0, RZ ;  /* 0x000000c001107810 */ /* 0x000fce0007ffe0ff */
[----:B------:R-:W-:Y:S05]  /*02f0*/  @!P0 BRA `(.L_x_2) ;  /* 0x0000000c00b88947 */ /* 0x000fea0003800000 */
[----:B------:R-:W0:Y:S02]  /*0300*/  LDCU UR5, c[0x0][0x3bc] ;  /* 0x00007780ff0577ac */ /* 0x000e240008000800 */
[----:B0-----:R-:W-:-:S09]  /*0310*/  UISETP.GE.AND UP0, UPT, UR5, 0x1, UPT ;  /* 0x000000010500788c */ /* 0x001fd2000bf06270 */
[----:B------:R-:W-:Y:S05]  /*0320*/  BRA.U !UP0, `(.L_x_3) ;  /* 0x0000000908d87547 */ /* 0x000fea000b800000 */
[----:B------:R-:W-:Y:S01]  /*0330*/  IMAD R0, R19, UR5, RZ ;  /* 0x0000000513007c24 */ /* 0x000fe2000f8e02ff */
[----:B------:R-:W-:Y:S01]  /*0340*/  UIMAD UR4, UR4, UR5, URZ ;  /* 0x00000005040472a4 */ /* 0x000fe2000f8e02ff */
[----:B------:R-:W-:-:S11]  /*0350*/  IMAD.MOV.U32 R17, RZ, RZ, RZ ;  /* 0x000000ffff117224 */ /* 0x000fd600078e00ff */
.L_x_8:
[----:B------:R-:W0:Y:S01]  /*0360*/  LDC R20, c[0x0][0x3bc] ;  /* 0x0000ef00ff147b82 */ /* 0x000e220000000800 */
[----:B--2---:R-:W-:Y:S01]  /*0370*/  HFMA2 R21, -RZ, RZ, 0, 0 ;  /* 0x00000000ff157431 */ /* 0x004fe200000001ff */
[----:B------:R-:W-:Y:S02]  /*0380*/  CS2R R14, SRZ ;  /* 0x00000000000e7805 */ /* 0x000fe4000001ff00 */
[----:B------:R-:W-:-:S04]  /*0390*/  MOV R36, RZ ;  /* 0x000000ff00247202 */ /* 0x000fc80000000f00 */
[----:B------:R-:W1:Y:S01]  /*03a0*/  S2UR UR10, SR_CTAID.X ;  /* 0x00000000000a79c3 */ /* 0x000e620000002500 */
[----:B0-----:R-:W-:-:S13]  /*03b0*/  ISETP.GE.U32.AND P0, PT, R20, 0x4, PT ;  /* 0x000000041400780c */ /* 0x001fda0003f06070 */
[----:B-1----:R-:W-:Y:S05]  /*03c0*/  @!P0 BRA `(.L_x_4) ;  /* 0x00000004003c8947 */ /* 0x002fea0003800000 */
[----:B------:R-:W0:Y:S01]  /*03d0*/  LDCU.64 UR6, c[0x0][0x380] ;  /* 0x00007000ff0677ac */ /* 0x000e220008000a00 */
[----:B------:R-:W-:Y:S01]  /*03e0*/  LOP3.LUT R23, R20, 0x7ffffffc, RZ, 0xc0, !PT ;  /* 0x7ffffffc14177812 */ /* 0x000fe200078ec0ff */
[----:B------:R-:W-:Y:S01]  /*03f0*/  IMAD R22, R2, UR10, R17 ;  /* 0x0000000a02167c24 */ /* 0x000fe2000f8e0211 */
[----:B------:R-:W-:Y:S01]  /*0400*/  SHF.L.U32 R24, R0, 0x2, RZ ;  /* 0x0000000200187819 */ /* 0x000fe200000006ff */
[----:B------:R-:W1:Y:S01]  /*0410*/  LDCU.64 UR14, c[0x0][0x390] ;  /* 0x00007200ff0e77ac */ /* 0x000e620008000a00 */
[----:B------:R-:W-:Y:S01]  /*0420*/  SHF.R.U32.HI R25, RZ, 0x1e, R0 ;  /* 0x0000001eff197819 */ /* 0x000fe20000011600 */
[----:B------:R-:W-:Y:S01]  /*0430*/  IMAD.MOV R26, RZ, RZ, -R23 ;  /* 0x000000ffff1a7224 */ /* 0x000fe200078e0a17 */
[----:B------:R-:W-:Y:S01]  /*0440*/  MOV R21, RZ ;  /* 0x000000ff00157202 */ /* 0x000fe20000000f00 */
[----:B------:R-:W2:Y:S01]  /*0450*/  LDCU.64 UR12, c[0x0][0x388] ;  /* 0x00007100ff0c77ac */ /* 0x000ea20008000a00 */
[----:B0-----:R-:W-:-:S04]  /*0460*/  ULEA UR5, UP0, UR4, UR6, 0x2 ;  /* 0x0000000604057291 */ /* 0x001fc8000f8010ff */
[----:B------:R-:W-:Y:S02]  /*0470*/  ULEA.HI.X UR6, UR4, UR7, URZ, 0x2, UP0 ;  /* 0x0000000704067291 */ /* 0x000fe400080f14ff */
[----:B------:R-:W-:-:S04]  /*0480*/  UIADD3 UR5, UP0, UPT, UR5, 0x8, URZ ;  /* 0x0000000805057890 */ /* 0x000fc8000ff1e0ff */
[----:B------:R-:W-:Y:S02]  /*0490*/  UIADD3.X UR6, UPT, UPT, URZ, UR6, URZ, UP0, !UPT ;  /* 0x00000006ff067290 */ /* 0x000fe400087fe4ff */
[----:B------:R-:W-:-:S04]  /*04a0*/  MOV R4, UR5 ;  /* 0x0000000500047c02 */ /* 0x000fc80008000f00 */
[----:B-12---:R-:W-:-:S07]  /*04b0*/  MOV R5, UR6 ;  /* 0x0000000600057c02 */ /* 0x006fce0008000f00 */
.L_x_5:
[----:B------:R-:W0:Y:S01]  /*04c0*/  LDC.64 R10, c[0x0][0x398] ;  /* 0x0000e600ff0a7b82 */ /* 0x000e220000000a00 */
[----:B------:R-:W-:Y:S01]  /*04d0*/  IADD3 R12, P0, PT, R24, UR12, RZ ;  /* 0x0000000c180c7c10 */ /* 0x000fe2000ff1e0ff */
[----:B------:R-:W2:Y:S06]  /*04e0*/  LDG.E.CONSTANT R38, desc[UR8][R4.64+-0x8] ;  /* 0xfffff80804267981 */ /* 0x000eac000c1e9900 */
[----:B------:R-:W1:Y:S01]  /*04f0*/  LDC.64 R6, c[0x0][0x3a0] ;  /* 0x0000e800ff067b82 */ /* 0x000e620000000a00 */
[----:B------:R-:W-:Y:S01]  /*0500*/  IADD3.X R13, PT, PT, R25, UR13, RZ, P0, !PT ;  /* 0x0000000d190d7c10 */ /* 0x000fe200087fe4ff */
[----:B------:R-:W3:Y:S04]  /*0510*/  LDG.E.CONSTANT R45, desc[UR8][R4.64+-0x4] ;  /* 0xfffffc08042d7981 */ /* 0x000ee8000c1e9900 */
[----:B------:R-:W4:Y:S02]  /*0520*/  LDG.E.CONSTANT R37, desc[UR8][R12.64] ;  /* 0x000000080c257981 */ /* 0x000f24000c1e9900 */
[----:B------:R-:W5:Y:S02]  /*0530*/  LDC.64 R8, c[0x0][0x3a8] ;  /* 0x0000ea00ff087b82 */ /* 0x000f640000000a00 */
[----:B------:R-:W3:Y:S04]  /*0540*/  LDG.E.CONSTANT R27, desc[UR8][R12.64+0x4] ;  /* 0x000004080c1b7981 */ /* 0x000ee8000c1e9900 */
[----:B------:R-:W3:Y:S01]  /*0550*/  LDG.E.CONSTANT R28, desc[UR8][R12.64+0x8] ;  /* 0x000008080c1c7981 */ /* 0x000ee2000c1e9900 */
[----:B0-----:R-:W-:-:S03]  /*0560*/  IMAD.WIDE R10, R22, 0x4, R10 ;  /* 0x00000004160a7825 */ /* 0x001fc600078e020a */
[----:B------:R0:W3:Y:S04]  /*0570*/  LDG.E.CONSTANT R29, desc[UR8][R12.64+0xc] ;  /* 0x00000c080c1d7981 */ /* 0x0000e8000c1e9900 */
[----:B------:R5:W2:Y:S01]  /*0580*/  LDG.E.CONSTANT R40, desc[UR8][R10.64] ;  /* 0x000000080a287981 */ /* 0x000aa2000c1e9900 */
[----:B-1----:R-:W-:-:S03]  /*0590*/  IMAD.WIDE R6, R22, 0x4, R6 ;  /* 0x0000000416067825 */ /* 0x002fc600078e0206 */
[----:B------:R-:W3:Y:S04]  /*05a0*/  LDG.E.CONSTANT R41, desc[UR8][R4.64] ;  /* 0x0000000804297981 */ /* 0x000ee8000c1e9900 */
[----:B------:R-:W4:Y:S01]  /*05b0*/  LDG.E.CONSTANT R14, desc[UR8][R6.64] ;  /* 0x00000008060e7981 */ /* 0x000f22000c1e9900 */
[----:B------:R-:W-:Y:S01]  /*05c0*/  IMAD.WIDE.U32 R34, R20, 0x4, R10 ;  /* 0x0000000414227825 */ /* 0x000fe200078e000a */
[----:B------:R-:W-:-:S03]  /*05d0*/  IADD3 R42, P0, PT, R24, UR14, RZ ;  /* 0x0000000e182a7c10 */ /* 0x000fc6000ff1e0ff */
[----:B0-----:R-:W-:Y:S02]  /*05e0*/  IMAD.WIDE.U32 R12, R20, 0x8, R10 ;  /* 0x00000008140c7825 */ /* 0x001fe400078e000a */
[----:B------:R-:W3:Y:S01]  /*05f0*/  LDG.E.CONSTANT R34, desc[UR8][R34.64] ;  /* 0x0000000822227981 */ /* 0x000ee2000c1e9900 */
[----:B------:R-:W-:Y:S01]  /*0600*/  IADD3.X R43, PT, PT, R25, UR15, RZ, P0, !PT ;  /* 0x0000000f192b7c10 */ /* 0x000fe200087fe4ff */
[----:B-----5:R-:W-:-:S04]  /*0610*/  IMAD.WIDE R8, R22, 0x4, R8 ;  /* 0x0000000416087825 */ /* 0x020fc800078e0208 */
[C---:B------:R-:W-:Y:S01]  /*0620*/  IMAD.WIDE.U32 R10, R20.reuse, 0xc, R10 ;  /* 0x0000000c140a7825 */ /* 0x040fe200078e000a */
[----:B------:R-:W5:Y:S04]  /*0630*/  LDG.E.CONSTANT R30, desc[UR8][R42.64] ;  /* 0x000000082a1e7981 */ /* 0x000f68000c1e9900 */
[----:B------:R0:W5:Y:S04]  /*0640*/  LDG.E.CONSTANT R35, desc[UR8][R12.64] ;  /* 0x000000080c237981 */ /* 0x000168000c1e9900 */
[----:B------:R-:W5:Y:S04]  /*0650*/  LDG.E.CONSTANT R31, desc[UR8][R42.64+0x4] ;  /* 0x000004082a1f7981 */ /* 0x000f68000c1e9900 */
[----:B------:R-:W5:Y:S01]  /*0660*/  LDG.E.CONSTANT R32, desc[UR8][R42.64+0x8] ;  /* 0x000008082a207981 */ /* 0x000f62000c1e9900 */
[----:B0-----:R-:W-:-:S03]  /*0670*/  IMAD.WIDE.U32 R12, R20, 0x4, R6 ;  /* 0x00000004140c7825 */ /* 0x001fc600078e0006 */
[----:B------:R4:W5:Y:S04]  /*0680*/  LDG.E.CONSTANT R33, desc[UR8][R42.64+0xc] ;  /* 0x00000c082a217981 */ /* 0x000968000c1e9900 */
[----:B------:R-:W5:Y:S01]  /*0690*/  LDG.E.CONSTANT R43, desc[UR8][R8.64] ;  /* 0x00000008082b7981 */ /* 0x000f62000c1e9900 */
[----:B--2---:R-:W-:-:S03]  /*06a0*/  FFMA R36, R38, R40, R36 ;  /* 0x0000002826247223 */ /* 0x004fc60000000024 */
[----:B------:R0:W2:Y:S04]  /*06b0*/  LDG.E.CONSTANT R40, desc[UR8][R12.64] ;  /* 0x000000080c287981 */ /* 0x0000a8000c1e9900 */
[----:B------:R1:W2:Y:S01]  /*06c0*/  LDG.E.CONSTANT R38, desc[UR8][R10.64] ;  /* 0x000000080a267981 */ /* 0x0002a2000c1e9900 */
[----:B----4-:R-:W-:Y:S01]  /*06d0*/  FFMA R42, R37, R14, R15 ;  /* 0x0000000e252a7223 */ /* 0x010fe2000000000f */
[----:B------:R-:W-:-:S04]  /*06e0*/  IMAD.WIDE.U32 R14, R20, 0x8, R8 ;  /* 0x00000008140e7825 */ /* 0x000fc800078e0008 */
[C---:B0-----:R-:W-:Y:S02]  /*06f0*/  IMAD.WIDE.U32 R12, R20.reuse, 0x4, R8 ;  /* 0x00000004140c7825 */ /* 0x041fe400078e0008 */
[----:B------:R-:W4:Y:S02]  /*0700*/  LDG.E.CONSTANT R15, desc[UR8][R14.64] ;  /* 0x000000080e0f7981 */ /* 0x000f24000c1e9900 */
[C-C-:B-1----:R-:W-:Y:S02]  /*0710*/  IMAD.WIDE.U32 R10, R20.reuse, 0x8, R6.reuse ;  /* 0x00000008140a7825 */ /* 0x142fe400078e0006 */
[----:B------:R-:W4:Y:S02]  /*0720*/  LDG.E.CONSTANT R44, desc[UR8][R12.64] ;  /* 0x000000080c2c7981 */ /* 0x000f24000c1e9900 */
[C---:B------:R-:W-:Y:S02]  /*0730*/  IMAD.WIDE.U32 R6, R20.reuse, 0xc, R6 ;  /* 0x0000000c14067825 */ /* 0x040fe400078e0006 */
[----:B------:R-:W4:Y:S02]  /*0740*/  LDG.E.CONSTANT R37, desc[UR8][R10.64] ;  /* 0x000000080a257981 */ /* 0x000f24000c1e9900 */
[----:B------:R-:W-:-:S02]  /*0750*/  IMAD.WIDE.U32 R8, R20, 0xc, R8 ;  /* 0x0000000c14087825 */ /* 0x000fc400078e0008 */
[----:B------:R-:W4:Y:S04]  /*0760*/  LDG.E.CONSTANT R6, desc[UR8][R6.64] ;  /* 0x0000000806067981 */ /* 0x000f28000c1e9900 */
[----:B------:R-:W4:Y:S04]  /*0770*/  LDG.E.CONSTANT R8, desc[UR8][R8.64] ;  /* 0x0000000808087981 */ /* 0x000f28000c1e9900 */
[----:B------:R0:W4:Y:S01]  /*0780*/  LDG.E.CONSTANT R7, desc[UR8][R4.64+0x4] ;  /* 0x0000040804077981 */ /* 0x000122000c1e9900 */
[----:B------:R-:W-:-:S04]  /*0790*/  IADD3 R26, PT, PT, R26, 0x4, RZ ;  /* 0x000000041a1a7810 */ /* 0x000fc80007ffe0ff */
[----:B------:R-:W-:Y:S01]  /*07a0*/  ISETP.NE.AND P0, PT, R26, RZ, PT ;  /* 0x000000ff1a00720c */ /* 0x000fe20003f05270 */
[----:B---3--:R-:W-:Y:S01]  /*07b0*/  FFMA R34, R45, R34, R36 ;  /* 0x000000222d227223 */ /* 0x008fe20000000024 */
[----:B-----5:R-:W-:Y:S01]  /*07c0*/  FFMA R30, R30, R43, R21 ;  /* 0x0000002b1e1e7223 */ /* 0x020fe20000000015 */
[----:B------:R-:W-:Y:S02]  /*07d0*/  IADD3 R24, P2, PT, R24, 0x10, RZ ;  /* 0x0000001018187810 */ /* 0x000fe40007f5e0ff */
[----:B------:R-:W-:Y:S01]  /*07e0*/  FFMA R34, R41, R35, R34 ;  /* 0x0000002329227223 */ /* 0x000fe20000000022 */
[----:B0-----:R-:W-:Y:S02]  /*07f0*/  IADD3 R4, P1, PT, R4, 0x10, RZ ;  /* 0x0000001004047810 */ /* 0x001fe40007f3e0ff */
[----:B------:R-:W-:Y:S01]  /*0800*/  LEA R22, R20, R22, 0x2 ;  /* 0x0000001614167211 */ /* 0x000fe200078e10ff */
[----:B------:R-:W-:Y:S01]  /*0810*/  IMAD.X R25, RZ, RZ, R25, P2 ;  /* 0x000000ffff197224 */ /* 0x000fe200010e0619 */
[----:B------:R-:W-:Y:S01]  /*0820*/  IADD3.X R5, PT, PT, RZ, R5, RZ, P1, !PT ;  /* 0x00000005ff057210 */ /* 0x000fe20000ffe4ff */
[----:B--2---:R-:W-:Y:S01]  /*0830*/  FFMA R27, R27, R40, R42 ;  /* 0x000000281b1b7223 */ /* 0x004fe2000000002a */
[----:B----4-:R-:W-:-:S03]  /*0840*/  FFMA R31, R31, R44, R30 ;  /* 0x0000002c1f1f7223 */ /* 0x010fc6000000001e */
[----:B------:R-:W-:Y:S01]  /*0850*/  FFMA R28, R28, R37, R27 ;  /* 0x000000251c1c7223 */ /* 0x000fe2000000001b */
[----:B------:R-:W-:-:S03]  /*0860*/  FFMA R32, R32, R15, R31 ;  /* 0x0000000f20207223 */ /* 0x000fc6000000001f */
[----:B------:R-:W-:Y:S01]  /*0870*/  FFMA R15, R29, R6, R28 ;  /* 0x000000061d0f7223 */ /* 0x000fe2000000001c */
[----:B------:R-:W-:Y:S01]  /*0880*/  FFMA R21, R33, R8, R32 ;  /* 0x0000000821157223 */ /* 0x000fe20000000020 */
[----:B------:R-:W-:Y:S01]  /*0890*/  FFMA R36, R7, R38, R34 ;  /* 0x0000002607247223 */ /* 0x000fe20000000022 */
[----:B------:R-:W-:Y:S06]  /*08a0*/  @P0 BRA `(.L_x_5) ;  /* 0xfffffffc00040947 */ /* 0x000fec000383ffff */
[----:B------:R-:W-:-:S07]  /*08b0*/  MOV R14, R23 ;  /* 0x00000017000e7202 */ /* 0x000fce0000000f00 */
.L_x_4:
[----:B------:R-:W-:-:S13]  /*08c0*/  LOP3.LUT P0, R4, R20, 0x3, RZ, 0xc0, !PT ;  /* 0x0000000314047812 */ /* 0x000fda000780c0ff */
[----:B------:R-:W-:Y:S05]  /*08d0*/  @!P0 BRA `(.L_x_6) ;  /* 0x00000004004c8947 */ /* 0x000fea0003800000 */
[----:B------:R-:W-:Y:S02]  /*08e0*/  ISETP.NE.AND P1, PT, R4, 0x1, PT ;  /* 0x000000010400780c */ /* 0x000fe40003f25270 */
[----:B------:R-:W-:-:S04]  /*08f0*/  LOP3.LUT R5, R20, 0x1, RZ, 0xc0, !PT ;  /* 0x0000000114057812 */ /* 0x000fc800078ec0ff */
[----:B------:R-:W-:-:S07]  /*0900*/  ISETP.NE.U32.AND P0, PT, R5, 0x1, PT ;  /* 0x000000010500780c */ /* 0x000fce0003f05070 */
[----:B------:R-:W-:Y:S06]  /*0910*/  @!P1 BRA `(.L_x_7) ;  /* 0x0000000000d49947 */ /* 0x000fec0003800000 */
[----:B------:R-:W-:Y:S01]  /*0920*/  IADD3 R32, P1, PT, R0, R14, RZ ;  /* 0x0000000e00207210 */ /* 0x000fe20007f3e0ff */
[----:B------:R-:W0:Y:S01]  /*0930*/  LDC.64 R28, c[0x0][0x380] ;  /* 0x0000e000ff1c7b82 */ /* 0x000e220000000a00 */
[----:B------:R-:W1:Y:S01]  /*0940*/  LDCU.64 UR6, c[0x0][0x390] ;  /* 0x00007200ff0677ac */ /* 0x000e620008000a00 */
[----:B------:R-:W-:Y:S01]  /*0950*/  IMAD R31, R2, UR10, R17 ;  /* 0x0000000a021f7c24 */ /* 0x000fe2000f8e0211 */
[----:B------:R-:W-:Y:S02]  /*0960*/  IADD3.X R7, PT, PT, RZ, RZ, RZ, P1, !PT ;  /* 0x000000ffff077210 */ /* 0x000fe40000ffe4ff */
[C---:B------:R-:W-:Y:S01]  /*0970*/  IADD3 R33, P1, PT, R14.reuse, UR4, RZ ;  /* 0x000000040e217c10 */ /* 0x040fe2000ff3e0ff */
[----:B------:R-:W-:Y:S01]  /*0980*/  IMAD R31, R14, R20, R31 ;  /* 0x000000140e1f7224 */ /* 0x000fe200078e021f */
[C---:B------:R-:W-:Y:S01]  /*0990*/  SHF.L.U64.HI R30, R32.reuse, 0x2, R7 ;  /* 0x00000002201e7819 */ /* 0x040fe20000010207 */
[----:B------:R-:W2:Y:S01]  /*09a0*/  LDC.64 R26, c[0x0][0x398] ;  /* 0x0000e600ff1a7b82 */ /* 0x000ea20000000a00 */
[----:B------:R-:W-:Y:S01]  /*09b0*/  SHF.L.U32 R32, R32, 0x2, RZ ;  /* 0x0000000220207819 */ /* 0x000fe200000006ff */
[----:B------:R-:W-:Y:S01]  /*09c0*/  IMAD.X R34, RZ, RZ, RZ, P1 ;  /* 0x000000ffff227224 */ /* 0x000fe200008e06ff */
[----:B------:R-:W-:-:S05]  /*09d0*/  IADD3 R35, PT, PT, R14, UR4, RZ ;  /* 0x000000040e237c10 */ /* 0x000fca000fffe0ff */
[----:B------:R-:W3:Y:S01]  /*09e0*/  LDC.64 R22, c[0x0][0x3a8] ;  /* 0x0000ea00ff167b82 */ /* 0x000ee20000000a00 */
[----:B-1----:R-:W-:-:S04]  /*09f0*/  IADD3 R24, P2, PT, R32, UR6, RZ ;  /* 0x0000000620187c10 */ /* 0x002fc8000ff5e0ff */
[----:B------:R-:W-:-:S03]  /*0a00*/  IADD3.X R25, PT, PT, R30, UR7, RZ, P2, !PT ;  /* 0x000000071e197c10 */ /* 0x000fc600097fe4ff */
[----:B------:R-:W1:Y:S01]  /*0a10*/  LDC.64 R4, c[0x0][0x380] ;  /* 0x0000e000ff047b82 */ /* 0x000e620000000a00 */
[----:B0-----:R-:W-:-:S04]  /*0a20*/  LEA R28, P1, R33, R28, 0x2 ;  /* 0x0000001c211c7211 */ /* 0x001fc800078210ff */
[----:B------:R-:W-:-:S03]  /*0a30*/  LEA.HI.X R29, R33, R29, R34, 0x2, P1 ;  /* 0x0000001d211d7211 */ /* 0x000fc600008f1422 */
[----:B------:R-:W0:Y:S08]  /*0a40*/  LDC.64 R6, c[0x0][0x3a0] ;  /* 0x0000e800ff067b82 */ /* 0x000e300000000a00 */
[----:B------:R-:W4:Y:S08]  /*0a50*/  LDC.64 R12, c[0x0][0x388] ;  /* 0x0000e200ff0c7b82 */ /* 0x000f300000000a00 */
[----:B------:R-:W5:Y:S08]  /*0a60*/  LDC.64 R10, c[0x0][0x388] ;  /* 0x0000e200ff0a7b82 */ /* 0x000f700000000a00 */
[----:B------:R-:W5:Y:S01]  /*0a70*/  LDC.64 R8, c[0x0][0x390] ;  /* 0x0000e400ff087b82 */ /* 0x000f620000000a00 */
[----:B------:R-:W-:Y:S01]  /*0a80*/  IADD3 R34, PT, PT, R0, R14, RZ ;  /* 0x0000000e00227210 */ /* 0x000fe20007ffe0ff */
[C---:B--2---:R-:W-:Y:S01]  /*0a90*/  IMAD.WIDE R26, R31.reuse, 0x4, R26 ;  /* 0x000000041f1a7825 */ /* 0x044fe200078e021a */
[----:B------:R2:W2:Y:S03]  /*0aa0*/  LDG.E.CONSTANT R33, desc[UR8][R24.64+0x4] ;  /* 0x0000040818217981 */ /* 0x0004a6000c1e9900 */
[----:B---3--:R-:W-:Y:S01]  /*0ab0*/  IMAD.WIDE R22, R31, 0x4, R22 ;  /* 0x000000041f167825 */ /* 0x008fe200078e0216 */
[----:B------:R-:W3:Y:S01]  /*0ac0*/  LDG.E.CONSTANT R28, desc[UR8][R28.64+0x4] ;  /* 0x000004081c1c7981 */ /* 0x000ee2000c1e9900 */
[----:B----4-:R-:W-:-:S02]  /*0ad0*/  IADD3 R12, P1, PT, R32, R12, RZ ;  /* 0x0000000c200c7210 */ /* 0x010fc40007f3e0ff */
[----:B-1----:R-:W-:-:S04]  /*0ae0*/  IMAD.WIDE.U32 R4, R35, 0x4, R4 ;  /* 0x0000000423047825 */ /* 0x002fc800078e0004 */
[----:B0-----:R-:W-:Y:S01]  /*0af0*/  IMAD.WIDE R6, R31, 0x4, R6 ;  /* 0x000000041f067825 */ /* 0x001fe200078e0206 */
[----:B------:R-:W-:Y:S01]  /*0b00*/  IADD3.X R13, PT, PT, R30, R13, RZ, P1, !PT ;  /* 0x0000000d1e0d7210 */ /* 0x000fe20000ffe4ff */
[----:B------:R-:W4:Y:S02]  /*0b10*/  LDG.E.CONSTANT R4, desc[UR8][R4.64] ;  /* 0x0000000804047981 */ /* 0x000f24000c1e9900 */
[----:B-----5:R-:W-:Y:S02]  /*0b20*/  IMAD.WIDE.U32 R10, R34, 0x4, R10 ;  /* 0x00000004220a7825 */ /* 0x020fe400078e000a */
[----:B------:R0:W5:Y:S02]  /*0b30*/  LDG.E.CONSTANT R32, desc[UR8][R6.64] ;  /* 0x0000000806207981 */ /* 0x000164000c1e9900 */
[----:B--2---:R-:W-:Y:S02]  /*0b40*/  IMAD.WIDE.U32 R24, R20, 0x4, R26 ;  /* 0x0000000414187825 */ /* 0x004fe400078e001a */
[----:B------:R-:W4:Y:S02]  /*0b50*/  LDG.E.CONSTANT R26, desc[UR8][R26.64] ;  /* 0x000000081a1a7981 */ /* 0x000f24000c1e9900 */
[----:B------:R-:W-:-:S02]  /*0b60*/  IMAD.WIDE.U32 R8, R34, 0x4, R8 ;  /* 0x0000000422087825 */ /* 0x000fc400078e0008 */
[----:B------:R-:W5:Y:S02]  /*0b70*/  LDG.E.CONSTANT R10, desc[UR8][R10.64] ;  /* 0x000000080a0a7981 */ /* 0x000f64000c1e9900 */
[C---:B------:R-:W-:Y:S02]  /*0b80*/  IMAD.WIDE.U32 R30, R20.reuse, 0x4, R22 ;  /* 0x00000004141e7825 */ /* 0x040fe400078e0016 */
[----:B------:R-:W2:Y:S02]  /*0b90*/  LDG.E.CONSTANT R8, desc[UR8][R8.64] ;  /* 0x0000000808087981 */ /* 0x000ea4000c1e9900 */
[----:B0-----:R-:W-:Y:S02]  /*0ba0*/  IMAD.WIDE.U32 R6, R20, 0x4, R6 ;  /* 0x0000000414067825 */ /* 0x001fe400078e0006 */
[----:B------:R-:W2:Y:S04]  /*0bb0*/  LDG.E.CONSTANT R22, desc[UR8][R22.64] ;  /* 0x0000000816167981 */ /* 0x000ea8000c1e9900 */
[----:B------:R-:W3:Y:S04]  /*0bc0*/  LDG.E.CONSTANT R24, desc[UR8][R24.64] ;  /* 0x0000000818187981 */ /* 0x000ee8000c1e9900 */
[----:B------:R-:W3:Y:S04]  /*0bd0*/  LDG.E.CONSTANT R13, desc[UR8][R12.64+0x4] ;  /* 0x000004080c0d7981 */ /* 0x000ee8000c1e9900 */
[----:B------:R-:W3:Y:S04]  /*0be0*/  LDG.E.CONSTANT R30, desc[UR8][R30.64] ;  /* 0x000000081e1e7981 */ /* 0x000ee8000c1e9900 */
[----:B------:R-:W3:Y:S01]  /*0bf0*/  LDG.E.CONSTANT R25, desc[UR8][R6.64] ;  /* 0x0000000806197981 */ /* 0x000ee2000c1e9900 */
[----:B------:R-:W-:Y:S01]  /*0c00*/  IADD3 R14, PT, PT, R14, 0x2, RZ ;  /* 0x000000020e0e7810 */ /* 0x000fe20007ffe0ff */
[----:B----4-:R-:W-:Y:S01]  /*0c10*/  FFMA R5, R4, R26, R36 ;  /* 0x0000001a04057223 */ /* 0x010fe20000000024 */
[----:B-----5:R-:W-:Y:S01]  /*0c20*/  FFMA R10, R10, R32, R15 ;  /* 0x000000200a0a7223 */ /* 0x020fe2000000000f */
[----:B--2---:R-:W-:-:S02]  /*0c30*/  FFMA R4, R8, R22, R21 ;  /* 0x0000001608047223 */ /* 0x004fc40000000015 */
[----:B---3--:R-:W-:Y:S02]  /*0c40*/  FFMA R36, R28, R24, R5 ;  /* 0x000000181c247223 */ /* 0x008fe40000000005 */
[----:B------:R-:W-:Y:S01]  /*0c50*/  FFMA R21, R33, R30, R4 ;  /* 0x0000001e21157223 */ /* 0x000fe20000000004 */
[----:B------:R-:W-:-:S07]  /*0c60*/  FFMA R15, R13, R25, R10 ;  /* 0x000000190d0f7223 */ /* 0x000fce000000000a */
.L_x_7:
[----:B------:R-:W-:Y:S05]  /*0c70*/  @P0 BRA `(.L_x_6) ;  /* 0x0000000000640947 */ /* 0x000fea0003800000 */
[----:B------:R-:W0:Y:S01]  /*0c80*/  LDC.64 R22, c[0x0][0x380] ;  /* 0x0000e000ff167b82 */ /* 0x000e220000000a00 */
[----:B------:R-:W-:Y:S02]  /*0c90*/  VIADD R25, R14, UR4 ;  /* 0x000000040e197c36 */ /* 0x000fe40008000000 */
[----:B------:R-:W-:-:S05]  /*0ca0*/  IMAD R27, R2, UR10, R17 ;  /* 0x0000000a021b7c24 */ /* 0x000fca000f8e0211 */
[----:B------:R-:W1:Y:S08]  /*0cb0*/  LDC.64 R12, c[0x0][0x398] ;  /* 0x0000e600ff0c7b82 */ /* 0x000e700000000a00 */
[----:B------:R-:W2:Y:S08]  /*0cc0*/  LDC.64 R10, c[0x0][0x388] ;  /* 0x0000e200ff0a7b82 */ /* 0x000eb00000000a00 */
[----:B------:R-:W3:Y:S01]  /*0cd0*/  LDC.64 R8, c[0x0][0x3a0] ;  /* 0x0000e800ff087b82 */ /* 0x000ee20000000a00 */
[----:B0-----:R-:W-:-:S04]  /*0ce0*/  IMAD.WIDE.U32 R22, R25, 0x4, R22 ;  /* 0x0000000419167825 */ /* 0x001fc800078e0016 */
[----:B------:R-:W-:Y:S01]  /*0cf0*/  IMAD R25, R14, R20, R27 ;  /* 0x000000140e197224 */ /* 0x000fe200078e021b */
[----:B------:R-:W-:Y:S01]  /*0d00*/  IADD3 R27, PT, PT, R0, R14, RZ ;  /* 0x0000000e001b7210 */ /* 0x000fe20007ffe0ff */
[----:B------:R-:W4:Y:S01]  /*0d10*/  LDG.E.CONSTANT R23, desc[UR8][R22.64] ;  /* 0x0000000816177981 */ /* 0x000f22000c1e9900 */
[----:B------:R-:W0:Y:S08]  /*0d20*/  LDC.64 R6, c[0x0][0x390] ;  /* 0x0000e400ff067b82 */ /* 0x000e300000000a00 */
[----:B------:R-:W5:Y:S01]  /*0d30*/  LDC.64 R4, c[0x0][0x3a8] ;  /* 0x0000ea00ff047b82 */ /* 0x000f620000000a00 */
[----:B-1----:R-:W-:-:S04]  /*0d40*/  IMAD.WIDE R12, R25, 0x4, R12 ;  /* 0x00000004190c7825 */ /* 0x002fc800078e020c */
[----:B--2---:R-:W-:Y:S02]  /*0d50*/  IMAD.WIDE.U32 R10, R27, 0x4, R10 ;  /* 0x000000041b0a7825 */ /* 0x004fe400078e000a */
[----:B------:R-:W4:Y:S02]  /*0d60*/  LDG.E.CONSTANT R12, desc[UR8][R12.64] ;  /* 0x000000080c0c7981 */ /* 0x000f24000c1e9900 */
[----:B---3--:R-:W-:Y:S02]  /*0d70*/  IMAD.WIDE R8, R25, 0x4, R8 ;  /* 0x0000000419087825 */ /* 0x008fe400078e0208 */
[----:B------:R-:W2:Y:S04]  /*0d80*/  LDG.E.CONSTANT R10, desc[UR8][R10.64] ;  /* 0x000000080a0a7981 */ /* 0x000ea8000c1e9900 */
[----:B------:R-:W2:Y:S01]  /*0d90*/  LDG.E.CONSTANT R8, desc[UR8][R8.64] ;  /* 0x0000000808087981 */ /* 0x000ea2000c1e9900 */
[----:B0-----:R-:W-:-:S06]  /*0da0*/  IMAD.WIDE.U32 R6, R27, 0x4, R6 ;  /* 0x000000041b067825 */ /* 0x001fcc00078e0006 */
[----:B------:R-:W3:Y:S01]  /*0db0*/  LDG.E.CONSTANT R6, desc[UR8][R6.64] ;  /* 0x0000000806067981 */ /* 0x000ee2000c1e9900 */
[----:B-----5:R-:W-:-:S06]  /*0dc0*/  IMAD.WIDE R4, R25, 0x4, R4 ;  /* 0x0000000419047825 */ /* 0x020fcc00078e0204 */
[----:B------:R-:W3:Y:S01]  /*0dd0*/  LDG.E.CONSTANT R4, desc[UR8][R4.64] ;  /* 0x0000000804047981 */ /* 0x000ee2000c1e9900 */
[----:B----4-:R-:W-:Y:S01]  /*0de0*/  FFMA R36, R23, R12, R36 ;  /* 0x0000000c17247223 */ /* 0x010fe20000000024 */
[----:B--2---:R-:W-:Y:S01]  /*0df0*/  FFMA R15, R10, R8, R15 ;  /* 0x000000080a0f7223 */ /* 0x004fe2000000000f */
[----:B---3--:R-:W-:-:S07]  /*0e00*/  FFMA R21, R6, R4, R21 ;  /* 0x0000000406157223 */ /* 0x008fce0000000015 */
.L_x_6:
[C---:B------:R-:W-:Y:S02]  /*0e10*/  LEA R4, R17.reuse, R1, 0x2 ;  /* 0x0000000111047211 */ /* 0x040fe400078e10ff */
[----:B------:R-:W-:-:S03]  /*0e20*/  IADD3 R17, PT, PT, R17, 0x1, RZ ;  /* 0x0000000111117810 */ /* 0x000fc60007ffe0ff */
[----:B------:R2:W-:Y:S01]  /*0e30*/  STL [R4], R36 ;  /* 0x0000002404007387 */ /* 0x0005e20000100800 */
[----:B------:R-:W-:-:S03]  /*0e40*/  ISETP.NE.AND P0, PT, R17, R2, PT ;  /* 0x000000021100720c */ /* 0x000fc60003f05270 */
[----:B------:R2:W-:Y:S04]  /*0e50*/  STL [R4+0x40], R15 ;  /* 0x0000400f04007387 */ /* 0x0005e80000100800 */
[----:B------:R2:W-:Y:S06]  /*0e60*/  STL [R4+0x80], R21 ;  /* 0x0000801504007387 */ /* 0x0005ec0000100800 */
[----:B------:R-:W-:Y:S05]  /*0e70*/  @!P0 BRA `(.L_x_2) ;  /* 0x0000000000d88947 */ /* 0x000fea0003800000 */
[----:B------:R-:W-:Y:S05]  /*0e80*/  BRA `(.L_x_8) ;  /* 0xfffffff400347947 */ /* 0x000fea000383ffff */
.L_x_3:
[C---:B------:R-:W-:Y:S01]  /*0e90*/  ISETP.GE.U32.AND P0, PT, R2.reuse, 0x8, PT ;  /* 0x000000080200780c */ /* 0x040fe20003f06070 */
[----:B------:R-:W-:Y:S01]  /*0ea0*/  HFMA2 R0, -RZ, RZ, 0, 0 ;  /* 0x00000000ff007431 */ /* 0x000fe200000001ff */
[----:B------:R-:W-:-:S04]  /*0eb0*/  LOP3.LUT R6, R2, 0x7, RZ, 0xc0, !PT ;  /* 0x0000000702067812 */ /* 0x000fc800078ec0ff */
[----:B------:R-:W-:-:S07]  /*0ec0*/  ISETP.NE.AND P1, PT, R6, RZ, PT ;  /* 0x000000ff0600720c */ /* 0x000fce0003f25270 */
[----:B------:R-:W-:Y:S06]  /*0ed0*/  @!P0 BRA `(.L_x_9) ;  /* 0x0000000000308947 */ /* 0x000fec0003800000 */
[----:B------:R-:W-:Y:S01]  /*0ee0*/  LOP3.LUT R0, R2, 0x7ffffff8, RZ, 0xc0, !PT ;  /* 0x7ffffff802007812 */ /* 0x000fe200078ec0ff */
[----:B------:R-:W-:-:S07]  /*0ef0*/  IMAD.MOV.U32 R4, RZ, RZ, RZ ;  /* 0x000000ffff047224 */ /* 0x000fce00078e00ff */
.L_x_10:
[C---:B0-----:R-:W-:Y:S02]  /*0f00*/  LEA R5, R4.reuse, R1, 0x2 ;  /* 0x0000000104057211 */ /* 0x041fe400078e10ff */
[----:B------:R-:W-:-:S03]  /*0f10*/  IADD3 R4, PT, PT, R4, 0x8, RZ ;  /* 0x0000000804047810 */ /* 0x000fc60007ffe0ff */
[----:B------:R0:W-:Y:S01]  /*0f20*/  STL.128 [R5], RZ ;  /* 0x000000ff05007387 */ /* 0x0001e20000100c00 */
[----:B------:R-:W-:-:S03]  /*0f30*/  ISETP.NE.AND P0, PT, R4, R0, PT ;  /* 0x000000000400720c */ /* 0x000fc60003f05270 */
[----:B------:R0:W-:Y:S04]  /*0f40*/  STL.128 [R5+0x40], RZ ;  /* 0x000040ff05007387 */ /* 0x0001e80000100c00 */
[----:B------:R0:W-:Y:S04]  /*0f50*/  STL.128 [R5+0x80], RZ ;  /* 0x000080ff05007387 */ /* 0x0001e80000100c00 */
[----:B------:R0:W-:Y:S04]  /*0f60*/  STL.128 [R5+0x10], RZ ;  /* 0x000010ff05007387 */ /* 0x0001e80000100c00 */
[----:B------:R0:W-:Y:S04]  /*0f70*/  STL.128 [R5+0x50], RZ ;  /* 0x000050ff05007387 */ /* 0x0001e80000100c00 */
[----:B------:R0:W-:Y:S01]  /*0f80*/  STL.128 [R5+0x90], RZ ;  /* 0x000090ff05007387 */ /* 0x0001e20000100c00 */
[----:B------:R-:W-:Y:S05]  /*0f90*/  @P0 BRA `(.L_x_10) ;  /* 0xfffffffc00d80947 */ /* 0x000fea000383ffff */
.L_x_9:
[----:B------:R-:W-:Y:S05]  /*0fa0*/  @!P1 BRA `(.L_x_2) ;  /* 0x00000000008c9947 */ /* 0x000fea0003800000 */
[----:B------:R-:W-:Y:S02]  /*0fb0*/  ISETP.GE.U32.AND P0, PT, R6, 0x4, PT ;  /* 0x000000040600780c */ /* 0x000fe40003f06070 */
[----:B0-----:R-:W-:-:S04]  /*0fc0*/  LOP3.LUT R5, R2, 0x3, RZ, 0xc0, !PT ;  /* 0x0000000302057812 */ /* 0x001fc800078ec0ff */
[----:B------:R-:W-:-:S07]  /*0fd0*/  ISETP.NE.AND P1, PT, R5, RZ, PT ;  /* 0x000000ff0500720c */ /* 0x000fce0003f25270 */
[----:B------:R-:W-:Y:S06]  /*0fe0*/  @!P0 BRA `(.L_x_11) ;  /* 0x0000000000388947 */ /* 0x000fec0003800000 */
[C---:B------:R-:W-:Y:S02]  /*0ff0*/  LEA R4, R0.reuse, R1, 0x2 ;  /* 0x0000000100047211 */ /* 0x040fe400078e10ff */
[----:B------:R-:W-:-:S03]  /*1000*/  IADD3 R0, PT, PT, R0, 0x4, RZ ;  /* 0x0000000400007810 */ /* 0x000fc60007ffe0ff */
[----:B------:R0:W-:Y:S04]  /*1010*/  STL [R4], RZ ;  /* 0x000000ff04007387 */ /* 0x0001e80000100800 */
[----:B------:R0:W-:Y:S04]  /*1020*/  STL [R4+0x40], RZ ;  /* 0x000040ff04007387 */ /* 0x0001e80000100800 */
        /* <DEDUP_REMOVED lines=9> */
[----:B------:R0:W-:Y:S02]  /*10c0*/  STL [R4+0x8c], RZ ;  /* 0x00008cff04007387 */ /* 0x0001e40000100800 */
.L_x_11:
[----:B------:R-:W-:Y:S05]  /*10d0*/  @!P1 BRA `(.L_x_2) ;  /* 0x0000000000409947 */ /* 0x000fea0003800000 */
[----:B------:R-:W-:Y:S02]  /*10e0*/  ISETP.NE.AND P0, PT, R5, 0x1, PT ;  /* 0x000000010500780c */ /* 0x000fe40003f05270 */
[----:B0-----:R-:W-:-:S04]  /*10f0*/  LOP3.LUT R4, R2, 0x1, RZ, 0xc0, !PT ;  /* 0x0000000102047812 */ /* 0x001fc800078ec0ff */
[----:B------:R-:W-:-:S07]  /*1100*/  ISETP.NE.U32.AND P1, PT, R4, 0x1, PT ;  /* 0x000000010400780c */ /* 0x000fce0003f25070 */
[----:B------:R-:W-:Y:S06]  /*1110*/  @!P0 BRA `(.L_x_12) ;  /* 0x0000000000208947 */ /* 0x000fec0003800000 */
[C---:B------:R-:W-:Y:S01]  /*1120*/  IMAD R4, R0.reuse, 0x4, R1 ;  /* 0x0000000400047824 */ /* 0x040fe200078e0201 */
[----:B------:R-:W-:-:S04]  /*1130*/  IADD3 R0, PT, PT, R0, 0x2, RZ ;  /* 0x0000000200007810 */ /* 0x000fc80007ffe0ff */
[----:B------:R0:W-:Y:S04]  /*1140*/  STL [R4], RZ ;  /* 0x000000ff04007387 */ /* 0x0001e80000100800 */
[----:B------:R0:W-:Y:S04]  /*1150*/  STL [R4+0x40], RZ ;  /* 0x000040ff04007387 */ /* 0x0001e80000100800 */
[----:B------:R0:W-:Y:S04]  /*1160*/  STL [R4+0x80], RZ ;  /* 0x000080ff04007387 */ /* 0x0001e80000100800 */
[----:B------:R0:W-:Y:S04]  /*1170*/  STL [R4+0x4], RZ ;  /* 0x000004ff04007387 */ /* 0x0001e80000100800 */
[----:B------:R0:W-:Y:S04]  /*1180*/  STL [R4+0x44], RZ ;  /* 0x000044ff04007387 */ /* 0x0001e80000100800 */
[----:B------:R0:W-:Y:S02]  /*1190*/  STL [R4+0x84], RZ ;  /* 0x000084ff04007387 */ /* 0x0001e40000100800 */
.L_x_12:
[----:B------:R-:W-:-:S05]  /*11a0*/  @!P1 LEA R0, R0, R1, 0x2 ;  /* 0x0000000100009211 */ /* 0x000fca00078e10ff */
[----:B------:R1:W-:Y:S04]  /*11b0*/  @!P1 STL [R0], RZ ;  /* 0x000000ff00009387 */ /* 0x0003e80000100800 */
[----:B------:R1:W-:Y:S04]  /*11c0*/  @!P1 STL [R0+0x40], RZ ;  /* 0x000040ff00009387 */ /* 0x0003e80000100800 */
[----:B------:R1:W-:Y:S02]  /*11d0*/  @!P1 STL [R0+0x80], RZ ;  /* 0x000080ff00009387 */ /* 0x0003e40000100800 */
.L_x_2:
[----:B0-----:R-:W0:Y:S01]  /*11e0*/  S2R R5, SR_CgaCtaId ;  /* 0x0000000000057919 */ /* 0x001e220000008800 */
[----:B------:R-:W3:Y:S01]  /*11f0*/  LDCU UR4, c[0x0][0x3b8] ;  /* 0x00007700ff0477ac */ /* 0x000ee20008000800 */
[----:B-1----:R-:W-:Y:S01]  /*1200*/  MOV R0, 0x400 ;  /* 0x0000040000007802 */ /* 0x002fe20000000f00 */
[----:B------:R1:W-:Y:S01]  /*1210*/  STL.128 [R1+0xc0], RZ ;  /* 0x0000c0ff01007387 */ /* 0x0003e20000100c00 */
[----:B------:R-:W-:-:S03]  /*1220*/  IADD3 R17, PT, PT, R1, 0xe0, RZ ;  /* 0x000000e001117810 */ /* 0x000fc60007ffe0ff */
[----:B------:R1:W-:Y:S04]  /*1230*/  STL.128 [R1+0xd0], RZ ;  /* 0x0000d0ff01007387 */ /* 0x0003e80000100c00 */
[----:B------:R1:W-:Y:S04]  /*1240*/  STL.128 [R1+0xe0], RZ ;  /* 0x0000e0ff01007387 */ /* 0x0003e80000100c00 */
[----:B------:R1:W-:Y:S01]  /*1250*/  STL.128 [R1+0xf0], RZ ;  /* 0x0000f0ff01007387 */ /* 0x0003e20000100c00 */
[----:B---3--:R-:W-:Y:S01]  /*1260*/  UISETP.GE.AND UP0, UPT, UR4, 0x1, UPT ;  /* 0x000000010400788c */ /* 0x008fe2000bf06270 */
[----:B0-----:R-:W-:-:S04]  /*1270*/  LEA R5, R5, R0, 0x18 ;  /* 0x0000000005057211 */ /* 0x001fc800078ec0ff */
[----:B------:R-:W-:Y:S01]  /*1280*/  LEA R0, R2, R5, 0x2 ;  /* 0x0000000502007211 */ /* 0x000fe200078e10ff */
[----:B------:R-:W-:Y:S06]  /*1290*/  BAR.SYNC.DEFER_BLOCKING 0x0 ;  /* 0x0000000000007b1d */ /* 0x000fec0000010000 */
[----:B-1----:R-:W-:Y:S05]  /*12a0*/  BRA.U !UP0, `(.L_x_13) ;  /* 0x0000002d08907547 */ /* 0x002fea000b800000 */
[----:B--2---:R0:W5:Y:S04]  /*12b0*/  LDL.128 R20, [R1] ;  /* 0x0000000001147983 */ /* 0x0041680000100c00 */
[----:B------:R0:W5:Y:S04]  /*12c0*/  LDL.128 R4, [R1+0x10] ;  /* 0x0000100001047983 */ /* 0x0001680000100c00 */
[----:B------:R0:W5:Y:S04]  /*12d0*/  LDL.128 R8, [R1+0x20] ;  /* 0x0000200001087983 */ /* 0x0001680000100c00 */
[----:B------:R0:W5:Y:S01]  /*12e0*/  LDL.128 R12, [R1+0x30] ;  /* 0x00003000010c7983 */ /* 0x0001620000100c00 */
[----:B------:R-:W1:Y:S01]  /*12f0*/  LDC R41, c[0x0][0x360] ;  /* 0x0000d800ff297b82 */ /* 0x000e620000000800 */
[C---:B------:R-:W-:Y:S01]  /*1300*/  IMAD R36, R19.reuse, 0x4, R39 ;  /* 0x0000000413247824 */ /* 0x040fe200078e0227 */
[C---:B------:R-:W-:Y:S01]  /*1310*/  LEA R35, R19.reuse, R0, 0x2 ;  /* 0x0000000013237211 */ /* 0x040fe200078e10ff */
[----:B------:R-:W-:Y:S01]  /*1320*/  IMAD.MOV.U32 R44, RZ, RZ, R19 ;  /* 0x000000ffff2c7224 */ /* 0x000fe200078e0013 */
[----:B------:R-:W-:Y:S01]  /*1330*/  MOV R40, R17 ;  /* 0x0000001100287202 */ /* 0x000fe20000000f00 */
[----:B------:R-:W-:Y:S01]  /*1340*/  UMOV UR4, URZ ;  /* 0x000000ff00047c82 */ /* 0x000fe20008000000 */
[----:B-1----:R-:W1:Y:S01]  /*1350*/  I2F.U32.RP R26, R41 ;  /* 0x00000029001a7306 */ /* 0x002e620000209000 */
[----:B------:R-:W-:Y:S01]  /*1360*/  IADD3 R38, PT, PT, R19, R41, RZ ;  /* 0x0000002913267210 */ /* 0x000fe20007ffe0ff */
[C---:B------:R-:W-:Y:S01]  /*1370*/  IMAD R34, R41.reuse, 0x4, R36 ;  /* 0x0000000429227824 */ /* 0x040fe200078e0224 */
[----:B------:R-:W-:-:S02]  /*1380*/  ISETP.NE.U32.AND P2, PT, R41, RZ, PT ;  /* 0x000000ff2900720c */ /* 0x000fc40003f45070 */
[C---:B------:R-:W-:Y:S02]  /*1390*/  ISETP.GE.U32.AND P0, PT, R38.reuse, 0x10, PT ;  /* 0x000000102600780c */ /* 0x040fe40003f06070 */
[C---:B------:R-:W-:Y:S02]  /*13a0*/  VIMNMX.U32 R27, PT, PT, R38.reuse, 0x10, !PT ;  /* 0x00000010261b7848 */ /* 0x040fe40007fe0000 */
[----:B------:R-:W-:Y:S02]  /*13b0*/  SEL R37, RZ, 0x1, P0 ;  /* 0x00000001ff257807 */ /* 0x000fe40000000000 */
[----:B------:R-:W-:Y:S02]  /*13c0*/  IADD3 R32, PT, PT, R38, R41, RZ ;  /* 0x0000002926207210 */ /* 0x000fe40007ffe0ff */
[----:B------:R-:W-:Y:S01]  /*13d0*/  LEA R33, R41, R35, 0x2 ;  /* 0x0000002329217211 */ /* 0x000fe200078e10ff */
[----:B-1----:R-:W1:Y:S01]  /*13e0*/  MUFU.RCP R26, R26 ;  /* 0x0000001a001a7308 */ /* 0x002e620000001000 */
[----:B------:R-:W-:Y:S01]  /*13f0*/  MOV R42, R38 ;  /* 0x00000026002a7202 */ /* 0x000fe20000000f00 */
[----:B------:R-:W-:-:S02]  /*1400*/  IMAD.MOV.U32 R43, RZ, RZ, R32 ;  /* 0x000000ffff2b7224 */ /* 0x000fc400078e0020 */
[----:B-1----:R-:W-:Y:S01]  /*1410*/  VIADD R24, R26, 0xffffffe ;  /* 0x0ffffffe1a187836 */ /* 0x002fe20000000000 */
[----:B------:R-:W-:-:S03]  /*1420*/  IADD3 R26, PT, PT, R27, -R38, -R37 ;  /* 0x800000261b1a7210 */ /* 0x000fc60007ffe825 */
[----:B------:R1:W2:Y:S02]  /*1430*/  F2I.FTZ.U32.TRUNC.NTZ R25, R24 ;  /* 0x0000001800197305 */ /* 0x0002a4000021f000 */
[----:B-1----:R-:W-:Y:S02]  /*1440*/  MOV R24, RZ ;  /* 0x000000ff00187202 */ /* 0x002fe40000000f00 */
[----:B--2---:R-:W-:-:S05]  /*1450*/  IADD3 R28, PT, PT, RZ, -R25, RZ ;  /* 0x80000019ff1c7210 */ /* 0x004fca0007ffe0ff */
[----:B------:R-:W-:-:S04]  /*1460*/  IMAD R29, R28, R41, RZ ;  /* 0x000000291c1d7224 */ /* 0x000fc800078e02ff */
[----:B------:R-:W-:-:S06]  /*1470*/  IMAD.HI.U32 R25, R25, R29, R24 ;  /* 0x0000001d19197227 */ /* 0x000fcc00078e0018 */
[----:B------:R-:W-:-:S05]  /*1480*/  IMAD.HI.U32 R24, R25, R26, RZ ;  /* 0x0000001a19187227 */ /* 0x000fca00078e00ff */
[----:B------:R-:W-:-:S05]  /*1490*/  IADD3 R25, PT, PT, -R24, RZ, RZ ;  /* 0x000000ff18197210 */ /* 0x000fca0007ffe1ff */
[----:B------:R-:W-:-:S05]  /*14a0*/  IMAD R26, R41, R25, R26 ;  /* 0x00000019291a7224 */ /* 0x000fca00078e021a */
[----:B------:R-:W-:-:S13]  /*14b0*/  ISETP.GE.U32.AND P0, PT, R26, R41, PT ;  /* 0x000000291a00720c */ /* 0x000fda0003f06070 */
[----:B------:R-:W-:Y:S01]  /*14c0*/  @P0 IMAD.IADD R26, R26, 0x1, -R41 ;  /* 0x000000011a1a0824 */ /* 0x000fe200078e0a29 */
[----:B------:R-:W-:-:S04]  /*14d0*/  @P0 IADD3 R24, PT, PT, R24, 0x1, RZ ;  /* 0x0000000118180810 */ /* 0x000fc80007ffe0ff */
[----:B------:R-:W-:-:S13]  /*14e0*/  ISETP.GE.U32.AND P1, PT, R26, R41, PT ;  /* 0x000000291a00720c */ /* 0x000fda0003f26070 */
[----:B------:R-:W-:Y:S02]  /*14f0*/  @P1 IADD3 R24, PT, PT, R24, 0x1, RZ ;  /* 0x0000000118181810 */ /* 0x000fe40007ffe0ff */
[----:B------:R-:W-:-:S04]  /*1500*/  @!P2 LOP3.LUT R24, RZ, R41, RZ, 0x33, !PT ;  /* 0x00000029ff18a212 */ /* 0x000fc800078e33ff */
[----:B0-----:R-:W-:-:S07]  /*1510*/  IADD3 R37, PT, PT, R37, R24, RZ ;  /* 0x0000001825257210 */ /* 0x001fce0007ffe0ff */
.L_x_22:
[----:B------:R-:W-:Y:S01]  /*1520*/  ISETP.GT.U32.AND P0, PT, R19, 0xf, PT ;  /* 0x0000000f1300780c */ /* 0x000fe20003f04070 */
[----:B------:R-:W-:-:S12]  /*1530*/  BSSY.RECONVERGENT B0, `(.L_x_14) ;  /* 0x00000a8000007945 */ /* 0x000fd80003800200 */
[----:B------:R-:W-:Y:S05]  /*1540*/  @P0 BRA `(.L_x_15) ;  /* 0x0000000800980947 */ /* 0x000fea0003800000 */
[----:B------:R-:W-:Y:S01]  /*1550*/  LOP3.LUT R26, R37, 0x3, RZ, 0xc0, !PT ;  /* 0x00000003251a7812 */ /* 0x000fe200078ec0ff */
[----:B------:R-:W-:Y:S01]  /*1560*/  BSSY.RECONVERGENT B1, `(.L_x_16) ;  /* 0x000001e000017945 */ /* 0x000fe20003800200 */
[----:B------:R-:W-:Y:S02]  /*1570*/  MOV R24, R19 ;  /* 0x0000001300187202 */ /* 0x000fe40000000f00 */
[----:B------:R-:W-:-:S13]  /*1580*/  ISETP.NE.AND P0, PT, R26, 0x3, PT ;  /* 0x000000031a00780c */ /* 0x000fda0003f05270 */
[----:B------:R-:W-:Y:S05]  /*1590*/  @!P0 BRA `(.L_x_17) ;  /* 0x0000000000688947 */ /* 0x000fea0003800000 */
[----:B------:R-:W0:Y:S01]  /*15a0*/  LDC R25, c[0x0][0x3b8] ;  /* 0x0000ee00ff197b82 */ /* 0x000e220000000800 */
[----:B------:R-:W-:Y:S01]  /*15b0*/  BSSY.RECONVERGENT B2, `(.L_x_18) ;  /* 0x0000006000027945 */ /* 0x000fe20003800200 */
[----:B------:R-:W-:Y:S02]  /*15c0*/  ISETP.NE.AND P1, PT, R26, RZ, PT ;  /* 0x000000ff1a00720c */ /* 0x000fe40003f25270 */
[----:B0-----:R-:W-:-:S13]  /*15d0*/  ISETP.GE.AND P0, PT, R44, R25, PT ;  /* 0x000000192c00720c */ /* 0x001fda0003f06270 */
[----:B------:R-:W-:Y:S05]  /*15e0*/  @P0 BRA `(.L_x_19) ;  /* 0x0000000000080947 */ /* 0x000fea0003800000 */
[----:B------:R-:W2:Y:S04]  /*15f0*/  LDL R24, [R36] ;  /* 0x0000000024187983 */ /* 0x000ea80000100800 */
[----:B--2---:R0:W-:Y:S02]  /*1600*/  STS [R35], R24 ;  /* 0x0000001823007388 */ /* 0x0041e40000000800 */
.L_x_19:
[----:B------:R-:W-:Y:S05]  /*1610*/  BSYNC.RECONVERGENT B2 ;  /* 0x0000000000027941 */ /* 0x000fea0003800200 */
.L_x_18:
[----:B0-----:R-:W-:Y:S01]  /*1620*/  MOV R24, R38 ;  /* 0x0000002600187202 */ /* 0x001fe20000000f00 */
[----:B------:R-:W-:Y:S06]  /*1630*/  @!P1 BRA `(.L_x_17) ;  /* 0x0000000000409947 */ /* 0x000fec0003800000 */
[----:B------:R-:W-:Y:S01]  /*1640*/  ISETP.GE.AND P0, PT, R42, R25, PT ;  /* 0x000000192a00720c */ /* 0x000fe20003f06270 */
[----:B------:R-:W-:Y:S01]  /*1650*/  BSSY.RECONVERGENT B2, `(.L_x_20) ;  /* 0x0000005000027945 */ /* 0x000fe20003800200 */
[----:B------:R-:W-:-:S11]  /*1660*/  ISETP.NE.AND P1, PT, R26, 0x1, PT ;  /* 0x000000011a00780c */ /* 0x000fd60003f25270 */
[----:B------:R-:W-:Y:S05]  /*1670*/  @P0 BRA `(.L_x_21) ;  /* 0x0000000000080947 */ /* 0x000fea0003800000 */
[----:B------:R-:W2:Y:S04]  /*1680*/  LDL R24, [R34] ;  /* 0x0000000022187983 */ /* 0x000ea80000100800 */
[----:B--2---:R0:W-:Y:S02]  /*1690*/  STS [R33], R24 ;  /* 0x0000001821007388 */ /* 0x0041e40000000800 */
.L_x_21:
[----:B------:R-:W-:Y:S05]  /*16a0*/  BSYNC.RECONVERGENT B2 ;  /* 0x0000000000027941 */ /* 0x000fea0003800200 */
.L_x_20:
[----:B0-----:R-:W-:Y:S01]  /*16b0*/  MOV R24, R32 ;  /* 0x0000002000187202 */ /* 0x001fe20000000f00 */
[----:B------:R-:W-:Y:S06]  /*16c0*/  @!P1 BRA `(.L_x_17) ;  /* 0x00000000001c9947 */ /* 0x000fec0003800000 */
[----:B------:R-:W-:Y:S02]  /*16d0*/  ISETP.GE.AND P0, PT, R43, R25, PT ;  /* 0x000000192b00720c */ /* 0x000fe40003f06270 */
[----:B------:R-:W-:-:S11]  /*16e0*/  IADD3 R24, PT, PT, R32, R41, RZ ;  /* 0x0000002920187210 */ /* 0x000fd60007ffe0ff */
[----:B------:R-:W-:Y:S05]  /*16f0*/  @P0 BRA `(.L_x_17) ;  /* 0x0000000000100947 */ /* 0x000fea0003800000 */
[----:B------:R-:W-:-:S06]  /*1700*/  IMAD R25, R41, 0x4, R34 ;  /* 0x0000000429197824 */ /* 0x000fcc00078e0222 */
[----:B------:R-:W2:Y:S01]  /*1710*/  LDL R25, [R25] ;  /* 0x0000000019197983 */ /* 0x000ea20000100800 */
[----:B------:R-:W-:-:S05]  /*1720*/  LEA R26, R41, R33, 0x2 ;  /* 0x00000021291a7211 */ /* 0x000fca00078e10ff */
[----:B--2---:R0:W-:Y:S02]  /*1730*/  STS [R26], R25 ;  /* 0x000000191a007388 */ /* 0x0041e40000000800 */
.L_x_17:
[----:B------:R-:W-:Y:S05]  /*1740*/  BSYNC.RECONVERGENT B1 ;  /* 0x0000000000017941 */ /* 0x000fea0003800200 */
.L_x_16:
[----:B------:R-:W-:-:S13]  /*1750*/  ISETP.GE.U32.AND P0, PT, R37, 0x3, PT ;  /* 0x000000032500780c */ /* 0x000fda0003f06070 */
[----:B------:R-:W-:Y:S05]  /*1760*/  @!P0 BRA `(.L_x_15) ;  /* 0x0000000800108947 */ /* 0x000fea0003800000 */
[----:B0-----:R-:W0:Y:S01]  /*1770*/  LDC R25, c[0x0][0x3b8] ;  /* 0x0000ee00ff197b82 */ /* 0x001e220000000800 */
[----:B------:R-:W-:-:S04]  /*1780*/  IADD3 R26, PT, PT, R24, UR4, RZ ;  /* 0x00000004181a7c10 */ /* 0x000fc8000fffe0ff */
[----:B0-----:R-:W-:Y:S02]  /*1790*/  ISETP.GE.AND P0, PT, R26, R25, PT ;  /* 0x000000191a00720c */ /* 0x001fe40003f06270 */
[----:B------:R-:W-:-:S11]  /*17a0*/  IADD3 R26, PT, PT, R41, R24, RZ ;  /* 0x00000018291a7210 */ /* 0x000fd60007ffe0ff */
[----:B------:R-:W-:-:S06]  /*17b0*/  @!P0 LEA R28, R24, R39, 0x2 ;  /* 0x00000027181c8211 */ /* 0x000fcc00078e10ff */
[----:B------:R-:W2:Y:S01]  /*17c0*/  @!P0 LDL R28, [R28] ;  /* 0x000000001c1c8983 */ /* 0x000ea20000100800 */
[----:B------:R-:W-:Y:S01]  /*17d0*/  VIADD R30, R26, UR4 ;  /* 0x000000041a1e7c36 */ /* 0x000fe20008000000 */
[----:B------:R-:W-:-:S04]  /*17e0*/  @!P0 LEA R29, R24, R0, 0x2 ;  /* 0x00000000181d8211 */ /* 0x000fc800078e10ff */
[----:B------:R-:W-:Y:S02]  /*17f0*/  ISETP.GE.AND P1, PT, R30, R25, PT ;  /* 0x000000191e00720c */ /* 0x000fe40003f26270 */
[----:B------:R-:W-:-:S04]  /*1800*/  LEA R30, R41, R24, 0x1 ;  /* 0x00000018291e7211 */ /* 0x000fc800078e08ff */
[----:B------:R-:W-:Y:S02]  /*1810*/  IADD3 R30, PT, PT, R30, UR4, RZ ;  /* 0x000000041e1e7c10 */ /* 0x000fe4000fffe0ff */
[----:B------:R-:W-:-:S05]  /*1820*/  IADD3 R45, PT, PT, R26, R41, RZ ;  /* 0x000000291a2d7210 */ /* 0x000fca0007ffe0ff */
[----:B------:R-:W-:-:S06]  /*1830*/  @!P1 LEA R27, R26, R39, 0x2 ;  /* 0x000000271a1b9211 */ /* 0x000fcc00078e10ff */
[----:B------:R-:W3:Y:S04]  /*1840*/  @!P1 LDL R27, [R27] ;  /* 0x000000001b1b9983 */ /* 0x000ee80000100800 */
[----:B--2---:R0:W-:Y:S01]  /*1850*/  @!P0 STS [R29], R28 ;  /* 0x0000001c1d008388 */ /* 0x0041e20000000800 */
[----:B------:R-:W-:Y:S01]  /*1860*/  ISETP.GE.AND P0, PT, R30, R25, PT ;  /* 0x000000191e00720c */ /* 0x000fe20003f06270 */
[----:B------:R-:W-:-:S04]  /*1870*/  IMAD R30, R41, 0x3, R24 ;  /* 0x00000003291e7824 */ /* 0x000fc800078e0218 */
[----:B------:R-:W-:-:S05]  /*1880*/  VIADD R30, R30, UR4 ;  /* 0x000000041e1e7c36 */ /* 0x000fca0008000000 */
[----:B------:R-:W-:Y:S02]  /*1890*/  ISETP.GE.AND P2, PT, R30, R25, PT ;  /* 0x000000191e00720c */ /* 0x000fe40003f46270 */
[----:B------:R-:W-:Y:S02]  /*18a0*/  @!P1 LEA R30, R26, R0, 0x2 ;  /* 0x000000001a1e9211 */ /* 0x000fe400078e10ff */
[C---:B------:R-:W-:Y:S02]  /*18b0*/  IADD3 R26, PT, PT, R45.reuse, R41, RZ ;  /* 0x000000292d1a7210 */ /* 0x040fe40007ffe0ff */
[----:B------:R-:W-:-:S06]  /*18c0*/  @!P0 LEA R31, R45, R39, 0x2 ;  /* 0x000000272d1f8211 */ /* 0x000fcc00078e10ff */
[----:B------:R-:W2:Y:S01]  /*18d0*/  @!P0 LDL R31, [R31] ;  /* 0x000000001f1f8983 */ /* 0x000ea20000100800 */
[C---:B0-----:R-:W-:Y:S01]  /*18e0*/  @!P2 IMAD R29, R26.reuse, 0x4, R39 ;  /* 0x000000041a1da824 */ /* 0x041fe200078e0227 */
[-C--:B------:R-:W-:Y:S02]  /*18f0*/  @!P0 LEA R28, R45, R0.reuse, 0x2 ;  /* 0x000000002d1c8211 */ /* 0x080fe400078e10ff */
[----:B---3--:R1:W-:Y:S04]  /*1900*/  @!P1 STS [R30], R27 ;  /* 0x0000001b1e009388 */ /* 0x0083e80000000800 */
[----:B------:R-:W3:Y:S01]  /*1910*/  @!P2 LDL R29, [R29] ;  /* 0x000000001d1da983 */ /* 0x000ee20000100800 */
[C---:B------:R-:W-:Y:S02]  /*1920*/  @!P2 LEA R45, R26.reuse, R0, 0x2 ;  /* 0x000000001a2da211 */ /* 0x040fe400078e10ff */
[----:B------:R-:W-:Y:S01]  /*1930*/  IADD3 R26, PT, PT, R26, R41, RZ ;  /* 0x000000291a1a7210 */ /* 0x000fe20007ffe0ff */
[----:B--2---:R1:W-:Y:S03]  /*1940*/  @!P0 STS [R28], R31 ;  /* 0x0000001f1c008388 */ /* 0x0043e60000000800 */
[----:B------:R-:W-:Y:S01]  /*1950*/  ISETP.GT.U32.AND P0, PT, R26, 0xf, PT ;  /* 0x0000000f1a00780c */ /* 0x000fe20003f04070 */
[----:B---3--:R1:W-:-:S12]  /*1960*/  @!P2 STS [R45], R29 ;  /* 0x0000001d2d00a388 */ /* 0x0083d80000000800 */
[----:B------:R-:W-:Y:S05]  /*1970*/  @P0 BRA `(.L_x_15) ;  /* 0x00000004008c0947 */ /* 0x000fea0003800000 */
[----:B-1----:R-:W-:-:S05]  /*1980*/  LEA R27, R41, R24, 0x2 ;  /* 0x00000018291b7211 */ /* 0x002fca00078e10ff */
[----:B------:R-:W-:-:S05]  /*1990*/  VIADD R28, R27, UR4 ;  /* 0x000000041b1c7c36 */ /* 0x000fca0008000000 */
[----:B------:R-:W-:-:S13]  /*19a0*/  ISETP.GE.AND P0, PT, R28, R25, PT ;  /* 0x000000191c00720c */ /* 0x000fda0003f06270 */
[----:B------:R-:W-:-:S06]  /*19b0*/  @!P0 LEA R27, R26, R39, 0x2 ;  /* 0x000000271a1b8211 */ /* 0x000fcc00078e10ff */
[----:B------:R-:W2:Y:S01]  /*19c0*/  @!P0 LDL R27, [R27] ;  /* 0x000000001b1b8983 */ /* 0x000ea20000100800 */
[C-C-:B------:R-:W-:Y:S02]  /*19d0*/  IMAD R28, R41.reuse, 0x5, R24.reuse ;  /* 0x00000005291c7824 */ /* 0x140fe400078e0218 */
[----:B------:R-:W-:-:S03]  /*19e0*/  IMAD R30, R41, 0x6, R24 ;  /* 0x00000006291e7824 */ /* 0x000fc600078e0218 */
[----:B------:R-:W-:-:S04]  /*19f0*/  IADD3 R28, PT, PT, R28, UR4, RZ ;  /* 0x000000041c1c7c10 */ /* 0x000fc8000fffe0ff */
[----:B------:R-:W-:Y:S02]  /*1a00*/  ISETP.GE.AND P1, PT, R28, R25, PT ;  /* 0x000000191c00720c */ /* 0x000fe40003f26270 */
[CC--:B------:R-:W-:Y:S01]  /*1a10*/  IADD3 R28, PT, PT, R26.reuse, R41.reuse, RZ ;  /* 0x000000291a1c7210 */ /* 0x0c0fe20007ffe0ff */
[----:B------:R-:W-:Y:S01]  /*1a20*/  @!P0 IMAD R26, R26, 0x4, R0 ;  /* 0x000000041a1a8824 */ /* 0x000fe200078e0200 */
[----:B------:R-:W-:Y:S02]  /*1a30*/  IADD3 R30, PT, PT, R30, UR4, RZ ;  /* 0x000000041e1e7c10 */ /* 0x000fe4000fffe0ff */
[----:B------:R-:W-:-:S07]  /*1a40*/  IADD3 R45, PT, PT, R28, R41, RZ ;  /* 0x000000291c2d7210 */ /* 0x000fce0007ffe0ff */
[----:B------:R-:W-:-:S06]  /*1a50*/  @!P1 LEA R29, R28, R39, 0x2 ;  /* 0x000000271c1d9211 */ /* 0x000fcc00078e10ff */
[----:B------:R-:W3:Y:S04]  /*1a60*/  @!P1 LDL R29, [R29] ;  /* 0x000000001d1d9983 */ /* 0x000ee80000100800 */
[----:B--2---:R0:W-:Y:S01]  /*1a70*/  @!P0 STS [R26], R27 ;  /* 0x0000001b1a008388 */ /* 0x0041e20000000800 */
[----:B------:R-:W-:Y:S01]  /*1a80*/  ISETP.GE.AND P0, PT, R30, R25, PT ;  /* 0x000000191e00720c */ /* 0x000fe20003f06270 */
[----:B------:R-:W-:-:S05]  /*1a90*/  IMAD R30, R41, 0x7, R24 ;  /* 0x00000007291e7824 */ /* 0x000fca00078e0218 */
[----:B------:R-:W-:Y:S02]  /*1aa0*/  IADD3 R30, PT, PT, R30, UR4, RZ ;  /* 0x000000041e1e7c10 */ /* 0x000fe4000fffe0ff */
[C---:B0-----:R-:W-:Y:S02]  /*1ab0*/  IADD3 R26, PT, PT, R45.reuse, R41, RZ ;  /* 0x000000292d1a7210 */ /* 0x041fe40007ffe0ff */
[----:B------:R-:W-:Y:S02]  /*1ac0*/  ISETP.GE.AND P2, PT, R30, R25, PT ;  /* 0x000000191e00720c */ /* 0x000fe40003f46270 */
[----:B------:R-:W-:Y:S01]  /*1ad0*/  @!P1 LEA R30, R28, R0, 0x2 ;  /* 0x000000001c1e9211 */ /* 0x000fe200078e10ff */
[----:B------:R-:W-:-:S06]  /*1ae0*/  @!P0 IMAD R28, R45, 0x4, R39 ;  /* 0x000000042d1c8824 */ /* 0x000fcc00078e0227 */
[----:B------:R-:W2:Y:S04]  /*1af0*/  @!P0 LDL R28, [R28] ;  /* 0x000000001c1c8983 */ /* 0x000ea80000100800 */
[C---:B------:R-:W-:Y:S02]  /*1b00*/  @!P2 LEA R31, R26.reuse, R39, 0x2 ;  /* 0x000000271a1fa211 */ /* 0x040fe400078e10ff */
[-C--:B------:R-:W-:Y:S01]  /*1b10*/  @!P0 LEA R27, R45, R0.reuse, 0x2 ;  /* 0x000000002d1b8211 */ /* 0x080fe200078e10ff */
[----:B---3--:R3:W-:Y:S04]  /*1b20*/  @!P1 STS [R30], R29 ;  /* 0x0000001d1e009388 */ /* 0x0087e80000000800 */
[----:B------:R-:W4:Y:S01]  /*1b30*/  @!P2 LDL R31, [R31] ;  /* 0x000000001f1fa983 */ /* 0x000f220000100800 */
[C---:B------:R-:W-:Y:S01]  /*1b40*/  @!P2 LEA R45, R26.reuse, R0, 0x2 ;  /* 0x000000001a2da211 */ /* 0x040fe200078e10ff */
[----:B------:R-:W-:-:S02]  /*1b50*/  IMAD.IADD R26, R26, 0x1, R41 ;  /* 0x000000011a1a7824 */ /* 0x000fc400078e0229 */
[----:B--2---:R3:W-:Y:S03]  /*1b60*/  @!P0 STS [R27], R28 ;  /* 0x0000001c1b008388 */ /* 0x0047e60000000800 */
[----:B------:R-:W-:Y:S01]  /*1b70*/  ISETP.GT.U32.AND P0, PT, R26, 0xf, PT ;  /* 0x0000000f1a00780c */ /* 0x000fe20003f04070 */
[----:B----4-:R3:W-:-:S12]  /*1b80*/  @!P2 STS [R45], R31 ;  /* 0x0000001f2d00a388 */ /* 0x0107d80000000800 */
[----:B------:R-:W-:Y:S05]  /*1b90*/  @P0 BRA `(.L_x_15) ;  /* 0x0000000400040947 */ /* 0x000fea0003800000 */
[----:B---3--:R-:W-:-:S04]  /*1ba0*/  LEA R27, R41, R24, 0x3 ;  /* 0x00000018291b7211 */ /* 0x008fc800078e18ff */
[----:B------:R-:W-:-:S04]  /*1bb0*/  IADD3 R28, PT, PT, R27, UR4, RZ ;  /* 0x000000041b1c7c10 */ /* 0x000fc8000fffe0ff */
[----:B------:R-:W-:-:S13]  /*1bc0*/  ISETP.GE.AND P0, PT, R28, R25, PT ;  /* 0x000000191c00720c */ /* 0x000fda0003f06270 */
[----:B------:R-:W-:-:S06]  /*1bd0*/  @!P0 LEA R27, R26, R39, 0x2 ;  /* 0x000000271a1b8211 */ /* 0x000fcc00078e10ff */
[----:B------:R-:W2:Y:S01]  /*1be0*/  @!P0 LDL R27, [R27] ;  /* 0x000000001b1b8983 */ /* 0x000ea20000100800 */
[C-C-:B------:R-:W-:Y:S02]  /*1bf0*/  IMAD R28, R41.reuse, 0x9, R24.reuse ;  /* 0x00000009291c7824 */ /* 0x140fe400078e0218 */
[----:B------:R-:W-:-:S03]  /*1c00*/  IMAD R30, R41, 0xa, R24 ;  /* 0x0000000a291e7824 */ /* 0x000fc600078e0218 */
[----:B------:R-:W-:-:S04]  /*1c10*/  IADD3 R28, PT, PT, R28, UR4, RZ ;  /* 0x000000041c1c7c10 */ /* 0x000fc8000fffe0ff */
[----:B------:R-:W-:Y:S01]  /*1c20*/  ISETP.GE.AND P1, PT, R28, R25, PT ;  /* 0x000000191c00720c */ /* 0x000fe20003f26270 */
[C---:B------:R-:W-:Y:S01]  /*1c30*/  IMAD.IADD R28, R26.reuse, 0x1, R41 ;  /* 0x000000011a1c7824 */ /* 0x040fe200078e0229 */
[----:B------:R-:W-:Y:S02]  /*1c40*/  @!P0 LEA R26, R26, R0, 0x2 ;  /* 0x000000001a1a8211 */ /* 0x000fe400078e10ff */
        /* <DEDUP_REMOVED lines=9> */
[----:B------:R-:W-:Y:S01]  /*1ce0*/  ISETP.GE.AND P2, PT, R30, R25, PT ;  /* 0x000000191e00720c */ /* 0x000fe20003f46270 */
[----:B------:R-:W-:Y:S02]  /*1cf0*/  @!P1 IMAD R30, R28, 0x4, R0 ;  /* 0x000000041c1e9824 */ /* 0x000fe400078e0200 */
[----:B------:R-:W-:-:S06]  /*1d00*/  @!P0 LEA R28, R45, R39, 0x2 ;  /* 0x000000272d1c8211 */ /* 0x000fcc00078e10ff */
[----:B------:R-:W2:Y:S04]  /*1d10*/  @!P0 LDL R28, [R28] ;  /* 0x000000001c1c8983 */ /* 0x000ea80000100800 */
[C---:B------:R-:W-:Y:S01]  /*1d20*/  @!P2 LEA R31, R26.reuse, R39, 0x2 ;  /* 0x000000271a1fa211 */ /* 0x040fe200078e10ff */
[----:B------:R-:W-:Y:S01]  /*1d30*/  @!P0 IMAD R27, R45, 0x4, R0 ;  /* 0x000000042d1b8824 */ /* 0x000fe200078e0200 */
[----:B---3--:R4:W-:Y:S04]  /*1d40*/  @!P1 STS [R30], R29 ;  /* 0x0000001d1e009388 */ /* 0x0089e80000000800 */
[----:B------:R-:W3:Y:S01]  /*1d50*/  @!P2 LDL R31, [R31] ;  /* 0x000000001f1fa983 */ /* 0x000ee20000100800 */
[----:B------:R-:W-:-:S02]  /*1d60*/  @!P2 LEA R45, R26, R0, 0x2 ;  /* 0x000000001a2da211 */ /* 0x000fc400078e10ff */
[----:B------:R-:W-:Y:S01]  /*1d70*/  IADD3 R26, PT, PT, R26, R41, RZ ;  /* 0x000000291a1a7210 */ /* 0x000fe20007ffe0ff */
[----:B--2---:R4:W-:Y:S03]  /*1d80*/  @!P0 STS [R27], R28 ;  /* 0x0000001c1b008388 */ /* 0x0049e60000000800 */
[----:B------:R-:W-:Y:S01]  /*1d90*/  ISETP.GT.U32.AND P0, PT, R26, 0xf, PT ;  /* 0x0000000f1a00780c */ /* 0x000fe20003f04070 */
[----:B---3--:R4:W-:-:S12]  /*1da0*/  @!P2 STS [R45], R31 ;  /* 0x0000001f2d00a388 */ /* 0x0089d80000000800 */
[----:B------:R-:W-:Y:S05]  /*1db0*/  @P0 BRA `(.L_x_15) ;  /* 0x00000000007c0947 */ /* 0x000fea0003800000 */
[----:B----4-:R-:W-:-:S05]  /*1dc0*/  IMAD R27, R41, 0xc, R24 ;  /* 0x0000000c291b7824 */ /* 0x010fca00078e0218 */
[----:B------:R-:W-:Y:S01]  /*1dd0*/  IADD3 R28, PT, PT, R27, UR4, RZ ;  /* 0x000000041b1c7c10 */ /* 0x000fe2000fffe0ff */
[----:B------:R-:W-:-:S03]  /*1de0*/  IMAD R29, R41, 0xf, R24 ;  /* 0x0000000f291d7824 */ /* 0x000fc600078e0218 */
[----:B------:R-:W-:Y:S01]  /*1df0*/  ISETP.GE.AND P0, PT, R28, R25, PT ;  /* 0x000000191c00720c */ /* 0x000fe20003f06270 */
[C-C-:B------:R-:W-:Y:S02]  /*1e00*/  IMAD R28, R41.reuse, 0xd, R24.reuse ;  /* 0x0000000d291c7824 */ /* 0x140fe400078e0218 */
[----:B------:R-:W-:Y:S01]  /*1e10*/  IMAD R24, R41, 0xe, R24 ;  /* 0x0000000e29187824 */ /* 0x000fe200078e0218 */
[----:B------:R-:W-:Y:S01]  /*1e20*/  IADD3 R30, PT, PT, R29, UR4, RZ ;  /* 0x000000041d1e7c10 */ /* 0x000fe2000fffe0ff */
[----:B------:R-:W-:-:S03]  /*1e30*/  VIADD R28, R28, UR4 ;  /* 0x000000041c1c7c36 */ /* 0x000fc60008000000 */
[----:B------:R-:W-:Y:S02]  /*1e40*/  IADD3 R24, PT, PT, R24, UR4, RZ ;  /* 0x0000000418187c10 */ /* 0x000fe4000fffe0ff */
[-C--:B------:R-:W-:Y:S02]  /*1e50*/  ISETP.GE.AND P3, PT, R30, R25.reuse, PT ;  /* 0x000000191e00720c */ /* 0x080fe40003f66270 */
[----:B------:R-:W-:Y:S02]  /*1e60*/  ISETP.GE.AND P1, PT, R28, R25, PT ;  /* 0x000000191c00720c */ /* 0x000fe40003f26270 */
[C---:B------:R-:W-:Y:S02]  /*1e70*/  @!P0 LEA R27, R26.reuse, R39, 0x2 ;  /* 0x000000271a1b8211 */ /* 0x040fe400078e10ff */
[----:B------:R-:W-:Y:S02]  /*1e80*/  @!P0 LEA R30, R26, R0, 0x2 ;  /* 0x000000001a1e8211 */ /* 0x000fe400078e10ff */
[----:B------:R-:W-:-:S02]  /*1e90*/  ISETP.GE.AND P2, PT, R24, R25, PT ;  /* 0x000000191800720c */ /* 0x000fc40003f46270 */
[----:B------:R-:W-:Y:S01]  /*1ea0*/  IADD3 R26, PT, PT, R26, R41, RZ ;  /* 0x000000291a1a7210 */ /* 0x000fe20007ffe0ff */
[----:B------:R-:W2:Y:S04]  /*1eb0*/  @!P0 LDL R27, [R27] ;  /* 0x000000001b1b8983 */ /* 0x000ea80000100800 */
[C---:B------:R-:W-:Y:S01]  /*1ec0*/  IMAD.IADD R28, R26.reuse, 0x1, R41 ;  /* 0x000000011a1c7824 */ /* 0x040fe200078e0229 */
[----:B------:R-:W-:-:S04]  /*1ed0*/  @!P1 LEA R29, R26, R39, 0x2 ;  /* 0x000000271a1d9211 */ /* 0x000fc800078e10ff */
[C---:B------:R-:W-:Y:S02]  /*1ee0*/  @!P3 IADD3 R24, PT, PT, R28.reuse, R41, RZ ;  /* 0x000000291c18b210 */ /* 0x040fe40007ffe0ff */
[-C--:B------:R-:W-:Y:S01]  /*1ef0*/  @!P2 LEA R25, R28, R39.reuse, 0x2 ;  /* 0x000000271c19a211 */ /* 0x080fe200078e10ff */
[----:B------:R-:W3:Y:S01]  /*1f00*/  @!P1 LDL R29, [R29] ;  /* 0x000000001d1d9983 */ /* 0x000ee20000100800 */
[----:B------:R-:W-:-:S04]  /*1f10*/  @!P3 LEA R31, R24, R39, 0x2 ;  /* 0x00000027181fb211 */ /* 0x000fc800078e10ff */
[----:B------:R-:W4:Y:S04]  /*1f20*/  @!P2 LDL R25, [R25] ;  /* 0x000000001919a983 */ /* 0x000f280000100800 */
[----:B------:R-:W4:Y:S01]  /*1f30*/  @!P3 LDL R31, [R31] ;  /* 0x000000001f1fb983 */ /* 0x000f220000100800 */
[----:B------:R-:W-:Y:S01]  /*1f40*/  @!P1 IMAD R26, R26, 0x4, R0 ;  /* 0x000000041a1a9824 */ /* 0x000fe200078e0200 */
[-C--:B------:R-:W-:Y:S02]  /*1f50*/  @!P2 LEA R28, R28, R0.reuse, 0x2 ;  /* 0x000000001c1ca211 */ /* 0x080fe400078e10ff */
[----:B------:R-:W-:Y:S01]  /*1f60*/  @!P3 LEA R24, R24, R0, 0x2 ;  /* 0x000000001818b211 */ /* 0x000fe200078e10ff */
[----:B--2---:R2:W-:Y:S04]  /*1f70*/  @!P0 STS [R30], R27 ;  /* 0x0000001b1e008388 */ /* 0x0045e80000000800 */
[----:B---3--:R2:W-:Y:S04]  /*1f80*/  @!P1 STS [R26], R29 ;  /* 0x0000001d1a009388 */ /* 0x0085e80000000800 */
[----:B----4-:R2:W-:Y:S04]  /*1f90*/  @!P2 STS [R28], R25 ;  /* 0x000000191c00a388 */ /* 0x0105e80000000800 */
[----:B------:R2:W-:Y:S02]  /*1fa0*/  @!P3 STS [R24], R31 ;  /* 0x0000001f1800b388 */ /* 0x0005e40000000800 */
.L_x_15:
[----:B------:R-:W-:Y:S05]  /*1fb0*/  BSYNC.RECONVERGENT B0 ;  /* 0x0000000000007941 */ /* 0x000fea0003800200 */
.L_x_14:
[----:B01234-:R-:W2:Y:S04]  /*1fc0*/  LDL.128 R24, [R40+-0x20] ;  /* 0xffffe00028187983 */ /* 0x01fea80000100c00 */
[----:B------:R-:W3:Y:S01]  /*1fd0*/  LDL.128 R28, [R40+-0x10] ;  /* 0xfffff000281c7983 */ /* 0x000ee20000100c00 */
[----:B------:R-:W-:Y:S06]  /*1fe0*/  BAR.SYNC.DEFER_BLOCKING 0x0 ;  /* 0x0000000000007b1d */ /* 0x000fec0000010000 */
[----:B------:R-:W2:Y:S02]  /*1ff0*/  LDS R45, [R0] ;  /* 0x00000000002d7984 */ /* 0x000ea40000000800 */
[----:B--2--5:R-:W-:-:S02]  /*2000*/  FFMA R24, R20, R45, R24 ;  /* 0x0000002d14187223 */ /* 0x024fc40000000018 */
[----:B------:R-:W0:Y:S02]  /*2010*/  LDS R45, [R0+0x4] ;  /* 0x00000400002d7984 */ /* 0x000e240000000800 */
[----:B0-----:R-:W-:Y:S02]  /*2020*/  FFMA R25, R21, R45, R25 ;  /* 0x0000002d15197223 */ /* 0x001fe40000000019 */
[----:B------:R-:W0:Y:S02]  /*2030*/  LDS R45, [R0+0x8] ;  /* 0x00000800002d7984 */ /* 0x000e240000000800 */
[----:B0-----:R-:W-:Y:S02]  /*2040*/  FFMA R26, R22, R45, R26 ;  /* 0x0000002d161a7223 */ /* 0x001fe4000000001a */
[----:B------:R-:W0:Y:S02]  /*2050*/  LDS R45, [R0+0xc] ;  /* 0x00000c00002d7984 */ /* 0x000e240000000800 */
[----:B0-----:R-:W-:-:S02]  /*2060*/  FFMA R27, R23, R45, R27 ;  /* 0x0000002d171b7223 */ /* 0x001fc4000000001b */
[----:B------:R-:W3:Y:S04]  /*2070*/  LDS R45, [R0+0x10] ;  /* 0x00001000002d7984 */ /* 0x000ee80000000800 */
[----:B------:R0:W-:Y:S04]  /*2080*/  STL.128 [R40+-0x20], R24 ;  /* 0xffffe01828007387 */ /* 0x0001e80000100c00 */
[----:B0-----:R-:W2:Y:S01]  /*2090*/  LDL.128 R24, [R40] ;  /* 0x0000000028187983 */ /* 0x001ea20000100c00 */
[----:B---3--:R-:W-:-:S03]  /*20a0*/  FFMA R28, R4, R45, R28 ;  /* 0x0000002d041c7223 */ /* 0x008fc6000000001c */
[----:B------:R-:W0:Y:S02]  /*20b0*/  LDS R45, [R0+0x14] ;  /* 0x00001400002d7984 */ /* 0x000e240000000800 */
[----:B0-----:R-:W-:Y:S02]  /*20c0*/  FFMA R29, R5, R45, R29 ;  /* 0x0000002d051d7223 */ /* 0x001fe4000000001d */
[----:B------:R-:W0:Y:S02]  /*20d0*/  LDS R45, [R0+0x18] ;  /* 0x00001800002d7984 */ /* 0x000e240000000800 */
[----:B0-----:R-:W-:Y:S02]  /*20e0*/  FFMA R30, R6, R45, R30 ;  /* 0x0000002d061e7223 */ /* 0x001fe4000000001e */
[----:B------:R-:W0:Y:S02]  /*20f0*/  LDS R45, [R0+0x1c] ;  /* 0x00001c00002d7984 */ /* 0x000e240000000800 */
[----:B0-----:R-:W-:-:S02]  /*2100*/  FFMA R31, R7, R45, R31 ;  /* 0x0000002d071f7223 */ /* 0x001fc4000000001f */
[----:B------:R-:W2:Y:S04]  /*2110*/  LDS R45, [R0+0x20] ;  /* 0x00002000002d7984 */ /* 0x000ea80000000800 */
[----:B------:R0:W-:Y:S04]  /*2120*/  STL.128 [R40+-0x10], R28 ;  /* 0xfffff01c28007387 */ /* 0x0001e80000100c00 */
[----:B0-----:R-:W3:Y:S01]  /*2130*/  LDL.128 R28, [R40+0x10] ;  /* 0x00001000281c7983 */ /* 0x001ee20000100c00 */
[----:B--2---:R-:W-:-:S03]  /*2140*/  FFMA R24, R8, R45, R24 ;  /* 0x0000002d08187223 */ /* 0x004fc60000000018 */
[----:B------:R-:W0:Y:S02]  /*2150*/  LDS R45, [R0+0x24] ;  /* 0x00002400002d7984 */ /* 0x000e240000000800 */
[----:B0-----:R-:W-:Y:S02]  /*2160*/  FFMA R25, R9, R45, R25 ;  /* 0x0000002d09197223 */ /* 0x001fe40000000019 */
[----:B------:R-:W0:Y:S02]  /*2170*/  LDS R45, [R0+0x28] ;  /* 0x00002800002d7984 */ /* 0x000e240000000800 */
[----:B0-----:R-:W-:Y:S02]  /*2180*/  FFMA R26, R10, R45, R26 ;  /* 0x0000002d0a1a7223 */ /* 0x001fe4000000001a */
[----:B------:R-:W0:Y:S02]  /*2190*/  LDS R45, [R0+0x2c] ;  /* 0x00002c00002d7984 */ /* 0x000e240000000800 */
[----:B0-----:R-:W-:-:S02]  /*21a0*/  FFMA R27, R11, R45, R27 ;  /* 0x0000002d0b1b7223 */ /* 0x001fc4000000001b */
[----:B------:R-:W3:Y:S04]  /*21b0*/  LDS R45, [R0+0x30] ;  /* 0x00003000002d7984 */ /* 0x000ee80000000800 */
[----:B------:R-:W-:Y:S04]  /*21c0*/  STL.128 [R40], R24 ;  /* 0x0000001828007387 */ /* 0x000fe80000100c00 */
[----:B------:R-:W0:Y:S01]  /*21d0*/  LDS R24, [R0+0x34] ;  /* 0x0000340000187984 */ /* 0x000e220000000800 */
[----:B---3--:R-:W-:-:S03]  /*21e0*/  FFMA R28, R12, R45, R28 ;  /* 0x0000002d0c1c7223 */ /* 0x008fc6000000001c */
[----:B------:R-:W1:Y:S01]  /*21f0*/  LDS R45, [R0+0x38] ;  /* 0x00003800002d7984 */ /* 0x000e620000000800 */
[----:B0-----:R-:W-:-:S03]  /*2200*/  FFMA R29, R13, R24, R29 ;  /* 0x000000180d1d7223 */ /* 0x001fc6000000001d */
[----:B------:R-:W0:Y:S01]  /*2210*/  LDS R24, [R0+0x3c] ;  /* 0x00003c0000187984 */ /* 0x000e220000000800 */
[----:B------:R-:W-:Y:S01]  /*2220*/  UIADD3 UR4, UPT, UPT, UR4, 0x10, URZ ;  /* 0x0000001004047890 */ /* 0x000fe2000fffe0ff */
[----:B-1----:R-:W-:Y:S02]  /*2230*/  FFMA R30, R14, R45, R30 ;  /* 0x0000002d0e1e7223 */ /* 0x002fe4000000001e */
[----:B------:R-:W1:Y:S01]  /*2240*/  LDC R45, c[0x0][0x3b8] ;  /* 0x0000ee00ff2d7b82 */ /* 0x000e620000000800 */
[----:B0-----:R-:W-:Y:S01]  /*2250*/  FFMA R31, R15, R24, R31 ;  /* 0x000000180f1f7223 */ /* 0x001fe2000000001f */
[----:B------:R-:W-:Y:S01]  /*2260*/  IADD3 R42, PT, PT, R42, 0x10, RZ ;  /* 0x000000102a2a7810 */ /* 0x000fe20007ffe0ff */
[----:B------:R-:W-:Y:S01]  /*2270*/  VIADD R44, R44, 0x10 ;  /* 0x000000102c2c7836 */ /* 0x000fe20000000000 */
[----:B------:R-:W-:-:S04]  /*2280*/  IADD3 R43, PT, PT, R43, 0x10, RZ ;  /* 0x000000102b2b7810 */ /* 0x000fc80007ffe0ff */
[----:B------:R-:W-:Y:S01]  /*2290*/  BAR.SYNC.DEFER_BLOCKING 0x0 ;  /* 0x0000000000007b1d */ /* 0x000fe20000010000 */
[----:B-1----:R-:W-:-:S05]  /*22a0*/  ISETP.LE.AND P0, PT, R45, UR4, PT ;  /* 0x000000042d007c0c */ /* 0x002fca000bf03270 */
[----:B------:R0:W-:Y:S02]  /*22b0*/  STL.128 [R40+0x10], R28 ;  /* 0x0000101c28007387 */ /* 0x0001e40000100c00 */
[----:B0-----:R-:W-:-:S06]  /*22c0*/  IADD3 R40, PT, PT, R40, 0x40, RZ ;  /* 0x0000004028287810 */ /* 0x001fcc0007ffe0ff */
[----:B------:R-:W-:Y:S05]  /*22d0*/  @!P0 BRA `(.L_x_22) ;  /* 0xfffffff000908947 */ /* 0x000fea000383ffff */
[C---:B------:R-:W-:Y:S01]  /*22e0*/  IADD3 R4, PT, PT, R45.reuse, -0x1, RZ ;  /* 0xffffffff2d047810 */ /* 0x040fe20007ffe0ff */
[----:B------:R-:W-:Y:S01]  /*22f0*/  HFMA2 R25, -RZ, RZ, 0, 0 ;  /* 0x00000000ff197431 */ /* 0x000fe200000001ff */
[----:B------:R-:W-:Y:S02]  /*2300*/  LOP3.LUT R26, R45, 0xf, RZ, 0xc0, !PT ;  /* 0x0000000f2d1a7812 */ /* 0x000fe400078ec0ff */
[----:B------:R-:W-:-:S13]  /*2310*/  ISETP.GE.U32.AND P0, PT, R4, 0xf, PT ;  /* 0x0000000f0400780c */ /* 0x000fda0003f06070 */
[----:B------:R-:W-:Y:S05]  /*2320*/  @!P0 BRA `(.L_x_23) ;  /* 0x0000000c00ec8947 */ /* 0x000fea0003800000 */
[----:B------:R-:W-:Y:S02]  /*2330*/  LOP3.LUT R25, R45, 0x7ffffff0, RZ, 0xc0, !PT ;  /* 0x7ffffff02d197812 */ /* 0x000fe400078ec0ff */
[----:B------:R-:W-:-:S03]  /*2340*/  MOV R23, R17 ;  /* 0x0000001100177202 */ /* 0x000fc60000000f00 */
[----:B------:R-:W-:-:S07]  /*2350*/  IMAD.MOV R24, RZ, RZ, -R25 ;  /* 0x000000ffff187224 */ /* 0x000fce00078e0a19 */
.L_x_56:
[----:B------:R-:W2:Y:S01]  /*2360*/  LDL.128 R4, [R23+-0x20] ;  /* 0xffffe00017047983 */ /* 0x000ea20000100c00 */
[----:B------:R-:W0:Y:S01]  /*2370*/  MUFU.RCP R9, R18 ;  /* 0x0000001200097308 */ /* 0x000e220000001000 */
[----:B------:R-:W-:Y:S01]  /*2380*/  IADD3 R24, PT, PT, R24, 0x10, RZ ;  /* 0x0000001018187810 */ /* 0x000fe20007ffe0ff */
[----:B------:R-:W-:Y:S03]  /*2390*/  BSSY.RECONVERGENT B2, `(.L_x_24) ;  /* 0x000000e000027945 */ /* 0x000fe60003800200 */
[----:B------:R-:W-:Y:S01]  /*23a0*/  ISETP.NE.AND P2, PT, R24, RZ, PT ;  /* 0x000000ff1800720c */ /* 0x000fe20003f45270 */
[----:B0-----:R-:W-:-:S04]  /*23b0*/  FFMA R8, R9, -R18, 1 ;  /* 0x3f80000009087423 */ /* 0x001fc80000000812 */
[----:B------:R-:W-:Y:S01]  /*23c0*/  FFMA R9, R9, R8, R9 ;  /* 0x0000000809097223 */ /* 0x000fe20000000009 */
[----:B--2---:R-:W0:Y:S03]  /*23d0*/  FCHK P0, R4, R18 ;  /* 0x0000001204007302 */ /* 0x004e260000000000 */
[----:B------:R-:W-:-:S04]  /*23e0*/  FFMA R11, R4, R9, RZ ;  /* 0x00000009040b7223 */ /* 0x000fc800000000ff */
[----:B------:R-:W-:-:S04]  /*23f0*/  FFMA R8, R11, -R18, R4 ;  /* 0x800000120b087223 */ /* 0x000fc80000000004 */
[----:B------:R-:W-:Y:S01]  /*2400*/  FFMA R8, R9, R8, R11 ;  /* 0x0000000809087223 */ /* 0x000fe2000000000b */
[----:B0-----:R-:W-:Y:S06]  /*2410*/  @!P0 BRA `(.L_x_25) ;  /* 0x0000000000148947 */ /* 0x001fec0003800000 */
[----:B------:R-:W-:Y:S02]  /*2420*/  MOV R20, R4 ;  /* 0x0000000400147202 */ /* 0x000fe40000000f00 */
[----:B------:R-:W-:Y:S02]  /*2430*/  MOV R14, R18 ;  /* 0x00000012000e7202 */ /* 0x000fe40000000f00 */
[----:B------:R-:W-:-:S07]  /*2440*/  MOV R12, 0x2460 ;  /* 0x00002460000c7802 */ /* 0x000fce0000000f00 */
[----:B------:R-:W-:Y:S05]  /*2450*/  CALL.REL.NOINC `($__internal_1_$__cuda_sm3x_div_rn_noftz_f32_slowpath) ;  /* 0x0000006000687944 */ /* 0x000fea0003c00000 */
[----:B------:R-:W-:-:S07]  /*2460*/  MOV R8, R11 ;  /* 0x0000000b00087202 */ /* 0x000fce0000000f00 */
.L_x_25:
[----:B------:R-:W-:Y:S05]  /*2470*/  BSYNC.RECONVERGENT B2 ;  /* 0x0000000000027941 */ /* 0x000fea0003800200 */
.L_x_24:
[----:B------:R-:W0:Y:S01]  /*2480*/  MUFU.RCP R9, R18 ;  /* 0x0000001200097308 */ /* 0x000e220000001000 */
[----:B------:R-:W-:Y:S07]  /*2490*/  BSSY.RECONVERGENT B2, `(.L_x_26) ;  /* 0x000000d000027945 */ /* 0x000fee0003800200 */
[----:B------:R-:W1:Y:S01]  /*24a0*/  FCHK P0, R5, R18 ;  /* 0x0000001205007302 */ /* 0x000e620000000000 */
[----:B0-----:R-:W-:-:S04]  /*24b0*/  FFMA R4, R9, -R18, 1 ;  /* 0x3f80000009047423 */ /* 0x001fc80000000812 */
[----:B------:R-:W-:-:S04]  /*24c0*/  FFMA R11, R9, R4, R9 ;  /* 0x00000004090b7223 */ /* 0x000fc80000000009 */
[----:B------:R-:W-:-:S04]  /*24d0*/  FFMA R4, R5, R11, RZ ;  /* 0x0000000b05047223 */ /* 0x000fc800000000ff */
[----:B------:R-:W-:-:S04]  /*24e0*/  FFMA R9, R4, -R18, R5 ;  /* 0x8000001204097223 */ /* 0x000fc80000000005 */
[----:B------:R-:W-:Y:S01]  /*24f0*/  FFMA R9, R11, R9, R4 ;  /* 0x000000090b097223 */ /* 0x000fe20000000004 */
[----:B-1----:R-:W-:Y:S06]  /*2500*/  @!P0 BRA `(.L_x_27) ;  /* 0x0000000000148947 */ /* 0x002fec0003800000 */
[----:B------:R-:W-:Y:S01]  /*2510*/  IMAD.MOV.U32 R20, RZ, RZ, R5 ;  /* 0x000000ffff147224 */ /* 0x000fe200078e0005 */
[----:B------:R-:W-:Y:S02]  /*2520*/  MOV R14, R18 ;  /* 0x00000012000e7202 */ /* 0x000fe40000000f00 */
[----:B------:R-:W-:-:S07]  /*2530*/  MOV R12, 0x2550 ;  /* 0x00002550000c7802 */ /* 0x000fce0000000f00 */
[----:B------:R-:W-:Y:S05]  /*2540*/  CALL.REL.NOINC `($__internal_1_$__cuda_sm3x_div_rn_noftz_f32_slowpath) ;  /* 0x00000060002c7944 */ /* 0x000fea0003c00000 */
[----:B------:R-:W-:-:S07]  /*2550*/  MOV R9, R11 ;  /* 0x0000000b00097202 */ /* 0x000fce0000000f00 */
.L_x_27:
[----:B------:R-:W-:Y:S05]  /*2560*/  BSYNC.RECONVERGENT B2 ;  /* 0x0000000000027941 */ /* 0x000fea0003800200 */
.L_x_26:
        /* <DEDUP_REMOVED lines=9> */
[----:B------:R-:W-:Y:S02]  /*2600*/  MOV R20, R6 ;  /* 0x0000000600147202 */ /* 0x000fe40000000f00 */
[----:B------:R-:W-:Y:S02]  /*2610*/  MOV R14, R18 ;  /* 0x00000012000e7202 */ /* 0x000fe40000000f00 */
[----:B------:R-:W-:-:S07]  /*2620*/  MOV R12, 0x2640 ;  /* 0x00002640000c7802 */ /* 0x000fce0000000f00 */
[----:B------:R-:W-:Y:S05]  /*2630*/  CALL.REL.NOINC `($__internal_1_$__cuda_sm3x_div_rn_noftz_f32_slowpath) ;  /* 0x0000005c00f07944 */ /* 0x000fea0003c00000 */
[----:B------:R-:W-:-:S07]  /*2640*/  IMAD.MOV.U32 R10, RZ, RZ, R11 ;  /* 0x000000ffff0a7224 */ /* 0x000fce00078e000b */
.L_x_29:
[----:B------:R-:W-:Y:S05]  /*2650*/  BSYNC.RECONVERGENT B2 ;  /* 0x0000000000027941 */ /* 0x000fea0003800200 */
.L_x_28:
        /* <DEDUP_REMOVED lines=13> */
.L_x_31:
[----:B------:R-:W-:Y:S05]  /*2730*/  BSYNC.RECONVERGENT B2 ;  /* 0x0000000000027941 */ /* 0x000fea0003800200 */
.L_x_30:
[----:B------:R-:W2:Y:S01]  /*2740*/  LDL.128 R4, [R23+-0x10] ;  /* 0xfffff00017047983 */ /* 0x000ea20000100c00 */
[----:B------:R-:W0:Y:S01]  /*2750*/  MUFU.RCP R13, R18 ;  /* 0x00000012000d7308 */ /* 0x000e220000001000 */
[----:B------:R-:W-:Y:S02]  /*2760*/  BSSY.RECONVERGENT B2, `(.L_x_32) ;  /* 0x000000e000027945 */ /* 0x000fe40003800200 */
[----:B------:R1:W-:Y:S01]  /*2770*/  STL.128 [R23+-0x20], R8 ;  /* 0xffffe00817007387 */ /* 0x0003e20000100c00 */
[----:B0-----:R-:W-:-:S04]  /*2780*/  FFMA R12, R13, -R18, 1 ;  /* 0x3f8000000d0c7423 */ /* 0x001fc80000000812 */
[----:B------:R-:W-:Y:S01]  /*2790*/  FFMA R13, R13, R12, R13 ;  /* 0x0000000c0d0d7223 */ /* 0x000fe2000000000d */
[----:B--2---:R-:W0:Y:S03]  /*27a0*/  FCHK P0, R4, R18 ;  /* 0x0000001204007302 */ /* 0x004e260000000000 */
[----:B------:R-:W-:-:S04]  /*27b0*/  FFMA R15, R13, R4, RZ ;  /* 0x000000040d0f7223 */ /* 0x000fc800000000ff */
[----:B------:R-:W-:-:S04]  /*27c0*/  FFMA R12, R15, -R18, R4 ;  /* 0x800000120f0c7223 */ /* 0x000fc80000000004 */
[----:B-1----:R-:W-:Y:S01]  /*27d0*/  FFMA R8, R13, R12, R15 ;  /* 0x0000000c0d087223 */ /* 0x002fe2000000000f */
[----:B0-----:R-:W-:Y:S06]  /*27e0*/  @!P0 BRA `(.L_x_33) ;  /* 0x0000000000148947 */ /* 0x001fec0003800000 */
[----:B------:R-:W-:Y:S02]  /*27f0*/  MOV R20, R4 ;  /* 0x0000000400147202 */ /* 0x000fe40000000f00 */
[----:B------:R-:W-:Y:S02]  /*2800*/  MOV R14, R18 ;  /* 0x00000012000e7202 */ /* 0x000fe40000000f00 */
[----:B------:R-:W-:-:S07]  /*2810*/  MOV R12, 0x2830 ;  /* 0x00002830000c7802 */ /* 0x000fce0000000f00 */
[----:B------:R-:W-:Y:S05]  /*2820*/  CALL.REL.NOINC `($__internal_1_$__cuda_sm3x_div_rn_noftz_f32_slowpath) ;  /* 0x0000005c00747944 */ /* 0x000fea0003c00000 */
[----:B------:R-:W-:-:S07]  /*2830*/  IMAD.MOV.U32 R8, RZ, RZ, R11 ;  /* 0x000000ffff087224 */ /* 0x000fce00078e000b */
.L_x_33:
[----:B------:R-:W-:Y:S05]  /*2840*/  BSYNC.RECONVERGENT B2 ;  /* 0x0000000000027941 */ /* 0x000fea0003800200 */
.L_x_32:
        /* <DEDUP_REMOVED lines=13> */
[----:B------:R-:W-:-:S07]  /*2920*/  MOV R9, R11 ;  /* 0x0000000b00097202 */ /* 0x000fce0000000f00 */
.L_x_35:
[----:B------:R-:W-:Y:S05]  /*2930*/  BSYNC.RECONVERGENT B2 ;  /* 0x0000000000027941 */ /* 0x000fea0003800200 */
.L_x_34:
        /* <DEDUP_REMOVED lines=9> */
[----:B------:R-:W-:Y:S01]  /*29d0*/  MOV R20, R6 ;  /* 0x0000000600147202 */ /* 0x000fe20000000f00 */
[----:B------:R-:W-:Y:S01]  /*29e0*/  IMAD.MOV.U32 R14, RZ, RZ, R18 ;  /* 0x000000ffff0e7224 */ /* 0x000fe200078e0012 */
[----:B------:R-:W-:-:S07]  /*29f0*/  MOV R12, 0x2a10 ;  /* 0x00002a10000c7802 */ /* 0x000fce0000000f00 */
[----:B------:R-:W-:Y:S05]  /*2a00*/  CALL.REL.NOINC `($__internal_1_$__cuda_sm3x_div_rn_noftz_f32_slowpath) ;  /* 0x0000005800fc7944 */ /* 0x000fea0003c00000 */
[----:B------:R-:W-:-:S07]  /*2a10*/  MOV R10, R11 ;  /* 0x0000000b000a7202 */ /* 0x000fce0000000f00 */
.L_x_37:
[----:B------:R-:W-:Y:S05]  /*2a20*/  BSYNC.RECONVERGENT B2 ;  /* 0x0000000000027941 */ /* 0x000fea0003800200 */
.L_x_36:
        /* <DEDUP_REMOVED lines=13> */
.L_x_39:
[----:B------:R-:W-:Y:S05]  /*2b00*/  BSYNC.RECONVERGENT B2 ;  /* 0x0000000000027941 */ /* 0x000fea0003800200 */
.L_x_38:
[----:B------:R-:W2:Y:S01]  /*2b10*/  LDL.128 R4, [R23] ;  /* 0x0000000017047983 */ /* 0x000ea20000100c00 */
        /* <DEDUP_REMOVED lines=10> */
[----:B------:R-:W-:Y:S01]  /*2bc0*/  MOV R20, R4 ;  /* 0x0000000400147202 */ /* 0x000fe20000000f00 */
[----:B------:R-:W-:Y:S01]  /*2bd0*/  IMAD.MOV.U32 R14, RZ, RZ, R18 ;  /* 0x000000ffff0e7224 */ /* 0x000fe200078e0012 */
[----:B------:R-:W-:-:S07]  /*2be0*/  MOV R12, 0x2c00 ;  /* 0x00002c00000c7802 */ /* 0x000fce0000000f00 */
[----:B------:R-:W-:Y:S05]  /*2bf0*/  CALL.REL.NOINC `($__internal_1_$__cuda_sm3x_div_rn_noftz_f32_slowpath) ;  /* 0x0000005800807944 */ /* 0x000fea0003c00000 */
[----:B------:R-:W-:-:S07]  /*2c00*/  MOV R8, R11 ;  /* 0x0000000b00087202 */ /* 0x000fce0000000f00 */
.L_x_41:
[----:B------:R-:W-:Y:S05]  /*2c10*/  BSYNC.RECONVERGENT B2 ;  /* 0x0000000000027941 */ /* 0x000fea0003800200 */
.L_x_40:
        /* <DEDUP_REMOVED lines=14> */
.L_x_43:
[----:B------:R-:W-:Y:S05]  /*2d00*/  BSYNC.RECONVERGENT B2 ;  /* 0x0000000000027941 */ /* 0x000fea0003800200 */
.L_x_42:
        /* <DEDUP_REMOVED lines=14> */
.L_x_45:
[----:B------:R-:W-:Y:S05]  /*2df0*/  BSYNC.RECONVERGENT B2 ;  /* 0x0000000000027941 */ /* 0x000fea0003800200 */
.L_x_44:
        /* <DEDUP_REMOVED lines=13> */
.L_x_47:
[----:B------:R-:W-:Y:S05]  /*2ed0*/  BSYNC.RECONVERGENT B2 ;  /* 0x0000000000027941 */ /* 0x000fea0003800200 */
.L_x_46:
[----:B------:R-:W2:Y:S01]  /*2ee0*/  LDL.128 R4, [R23+0x10] ;  /* 0x0000100017047983 */ /* 0x000ea20000100c00 */
[----:B------:R-:W0:Y:S01]  /*2ef0*/  MUFU.RCP R13, R18 ;  /* 0x00000012000d7308 */ /* 0x000e220000001000 */
[----:B------:R-:W-:Y:S02]  /*2f00*/  BSSY.RECONVERGENT B2, `(.L_x_48) ;  /* 0x000000e000027945 */ /* 0x000fe40003800200 */
[----:B------:R1:W-:Y:S01]  /*2f10*/  STL.128 [R23], R8 ;  /* 0x0000000817007387 */ /* 0x0003e20000100c00 */
[----:B0-----:R-:W-:-:S04]  /*2f20*/  FFMA R12, R13, -R18, 1 ;  /* 0x3f8000000d0c7423 */ /* 0x001fc80000000812 */
[----:B------:R-:W-:Y:S01]  /*2f30*/  FFMA R13, R13, R12, R13 ;  /* 0x0000000c0d0d7223 */ /* 0x000fe2000000000d */
[----:B--2---:R-:W0:Y:S03]  /*2f40*/  FCHK P0, R4, R18 ;  /* 0x0000001204007302 */ /* 0x004e260000000000 */
[----:B------:R-:W-:-:S04]  /*2f50*/  FFMA R15, R13, R4, RZ ;  /* 0x000000040d0f7223 */ /* 0x000fc800000000ff */
[----:B------:R-:W-:-:S04]  /*2f60*/  FFMA R12, R15, -R18, R4 ;  /* 0x800000120f0c7223 */ /* 0x000fc80000000004 */
[----:B-1----:R-:W-:Y:S01]  /*2f70*/  FFMA R8, R13, R12, R15 ;  /* 0x0000000c0d087223 */ /* 0x002fe2000000000f */
[----:B0-----:R-:W-:Y:S06]  /*2f80*/  @!P0 BRA `(.L_x_49) ;  /* 0x0000000000148947 */ /* 0x001fec0003800000 */
[----:B------:R-:W-:Y:S01]  /*2f90*/  IMAD.MOV.U32 R20, RZ, RZ, R4 ;  /* 0x000000ffff147224 */ /* 0x000fe200078e0004 */
[----:B------:R-:W-:Y:S02]  /*2fa0*/  MOV R14, R18 ;  /* 0x00000012000e7202 */ /* 0x000fe40000000f00 */
[----:B------:R-:W-:-:S07]  /*2fb0*/  MOV R12, 0x2fd0 ;  /* 0x00002fd0000c7802 */ /* 0x000fce0000000f00 */
[----:B------:R-:W-:Y:S05]  /*2fc0*/  CALL.REL.NOINC `($__internal_1_$__cuda_sm3x_div_rn_noftz_f32_slowpath) ;  /* 0x00000054008c7944 */ /* 0x000fea0003c00000 */
[----:B------:R-:W-:-:S07]  /*2fd0*/  MOV R8, R11 ;  /* 0x0000000b00087202 */ /* 0x000fce0000000f00 */
.L_x_49:
[----:B------:R-:W-:Y:S05]  /*2fe0*/  BSYNC.RECONVERGENT B2 ;  /* 0x0000000000027941 */ /* 0x000fea0003800200 */
.L_x_48:
        /* <DEDUP_REMOVED lines=14> */
.L_x_51:
[----:B------:R-:W-:Y:S05]  /*30d0*/  BSYNC.RECONVERGENT B2 ;  /* 0x0000000000027941 */ /* 0x000fea0003800200 */
.L_x_50:
        /* <DEDUP_REMOVED lines=14> */
.L_x_53:
[----:B------:R-:W-:Y:S05]  /*31c0*/  BSYNC.RECONVERGENT B2 ;  /* 0x0000000000027941 */ /* 0x000fea0003800200 */
.L_x_52:
        /* <DEDUP_REMOVED lines=13> */
.L_x_55:
[----:B------:R-:W-:Y:S05]  /*32a0*/  BSYNC.RECONVERGENT B2 ;  /* 0x0000000000027941 */ /* 0x000fea0003800200 */
.L_x_54:
[----:B------:R0:W-:Y:S02]  /*32b0*/  STL.128 [R23+0x10], R8 ;  /* 0x0000100817007387 */ /* 0x0001e40000100c00 */
[----:B0-----:R-:W-:Y:S01]  /*32c0*/  IADD3 R23, PT, PT, R23, 0x40, RZ ;  /* 0x0000004017177810 */ /* 0x001fe20007ffe0ff */
[----:B------:R-:W-:Y:S06]  /*32d0*/  @P2 BRA `(.L_x_56) ;  /* 0xfffffff000202947 */ /* 0x000fec000383ffff */
.L_x_23:
[----:B------:R-:W-:-:S13]  /*32e0*/  ISETP.NE.AND P0, PT, R26, RZ, PT ;  /* 0x000000ff1a00720c */ /* 0x000fda0003f05270 */
[----:B------:R-:W-:Y:S05]  /*32f0*/  @!P0 BRA `(.L_x_13) ;  /* 0x0000000c007c8947 */ /* 0x000fea0003800000 */
[----:B------:R-:W0:Y:S01]  /*3300*/  LDCU UR4, c[0x0][0x3b8] ;  /* 0x00007700ff0477ac */ /* 0x000e220008000800 */
[----:B------:R-:W-:Y:S01]  /*3310*/  ISETP.GE.U32.AND P0, PT, R26, 0x8, PT ;  /* 0x000000081a00780c */ /* 0x000fe20003f06070 */
[----:B0-----:R-:W-:-:S12]  /*3320*/  ULOP3.LUT UR4, UR4, 0x7, URZ, 0xc0, !UPT ;  /* 0x0000000704047892 */ /* 0x001fd8000f8ec0ff */
[----:B------:R-:W-:Y:S05]  /*3330*/  @!P0 BRA `(.L_x_57) ;  /* 0x0000000400f88947 */ /* 0x000fea0003800000 */
[----:B------:R-:W-:-:S05]  /*3340*/  LEA R5, R25, R16, 0x2 ;  /* 0x0000001019057211 */ /* 0x000fca00078e10ff */
[----:B------:R-:W2:Y:S01]  /*3350*/  LDL R20, [R5] ;  /* 0x0000000005147983 */ /* 0x000ea20000100800 */
[----:B------:R-:W0:Y:S01]  /*3360*/  MUFU.RCP R7, R18 ;  /* 0x0000001200077308 */ /* 0x000e220000001000 */
[----:B------:R-:W-:Y:S01]  /*3370*/  BSSY.RECONVERGENT B2, `(.L_x_58) ;  /* 0x000000b000027945 */ /* 0x000fe20003800200 */
[----:B0-----:R-:W-:-:S04]  /*3380*/  FFMA R4, R7, -R18, 1 ;  /* 0x3f80000007047423 */ /* 0x001fc80000000812 */
[----:B------:R-:W-:Y:S02]  /*3390*/  FFMA R4, R7, R4, R7 ;  /* 0x0000000407047223 */ /* 0x000fe40000000007 */
[----:B--2---:R-:W0:Y:S02]  /*33a0*/  FCHK P0, R20, R18 ;  /* 0x0000001214007302 */ /* 0x004e240000000000 */
[----:B------:R-:W-:-:S04]  /*33b0*/  FFMA R7, R4, R20, RZ ;  /* 0x0000001404077223 */ /* 0x000fc800000000ff */
[----:B------:R-:W-:-:S04]  /*33c0*/  FFMA R6, R7, -R18, R20 ;  /* 0x8000001207067223 */ /* 0x000fc80000000014 */
[----:B------:R-:W-:Y:S01]  /*33d0*/  FFMA R11, R4, R6, R7 ;  /* 0x00000006040b7223 */ /* 0x000fe20000000007 */
[----:B0-----:R-:W-:Y:S06]  /*33e0*/  @!P0 BRA `(.L_x_59) ;  /* 0x00000000000c8947 */ /* 0x001fec0003800000 */
[----:B------:R-:W-:Y:S02]  /*33f0*/  MOV R14, R18 ;  /* 0x00000012000e7202 */ /* 0x000fe40000000f00 */
[----:B------:R-:W-:-:S07]  /*3400*/  MOV R12, 0x3420 ;  /* 0x00003420000c7802 */ /* 0x000fce0000000f00 */
[----:B------:R-:W-:Y:S05]  /*3410*/  CALL.REL.NOINC `($__internal_1_$__cuda_sm3x_div_rn_noftz_f32_slowpath) ;  /* 0x0000005000787944 */ /* 0x000fea0003c00000 */
.L_x_59:
[----:B------:R-:W-:Y:S05]  /*3420*/  BSYNC.RECONVERGENT B2 ;  /* 0x0000000000027941 */ /* 0x000fea0003800200 */
.L_x_58:
[----:B------:R-:W2:Y:S01]  /*3430*/  LDL R20, [R5+0x4] ;  /* 0x0000040005147983 */ /* 0x000ea20000100800 */
[----:B------:R-:W0:Y:S01]  /*3440*/  MUFU.RCP R7, R18 ;  /* 0x0000001200077308 */ /* 0x000e220000001000 */
[----:B------:R-:W-:Y:S02]  /*3450*/  BSSY.RECONVERGENT B2, `(.L_x_60) ;  /* 0x000000d000027945 */ /* 0x000fe40003800200 */
[----:B------:R1:W-:Y:S01]  /*3460*/  STL [R5], R11 ;  /* 0x0000000b05007387 */ /* 0x0003e20000100800 */
[----:B0-----:R-:W-:-:S04]  /*3470*/  FFMA R4, R7, -R18, 1 ;  /* 0x3f80000007047423 */ /* 0x001fc80000000812 */
[----:B------:R-:W-:Y:S01]  /*3480*/  FFMA R4, R7, R4, R7 ;  /* 0x0000000407047223 */ /* 0x000fe20000000007 */
[----:B--2---:R-:W0:Y:S03]  /*3490*/  FCHK P0, R20, R18 ;  /* 0x0000001214007302 */ /* 0x004e260000000000 */
[----:B------:R-:W-:-:S04]  /*34a0*/  FFMA R7, R4, R20, RZ ;  /* 0x0000001404077223 */ /* 0x000fc800000000ff */
[----:B------:R-:W-:-:S04]  /*34b0*/  FFMA R6, R7, -R18, R20 ;  /* 0x8000001207067223 */ /* 0x000fc80000000014 */
[----:B------:R-:W-:Y:S01]  /*34c0*/  FFMA R6, R4, R6, R7 ;  /* 0x0000000604067223 */ /* 0x000fe20000000007 */
[----:B01----:R-:W-:Y:S06]  /*34d0*/  @!P0 BRA `(.L_x_61) ;  /* 0x0000000000108947 */ /* 0x003fec0003800000 */
[----:B------:R-:W-:Y:S02]  /*34e0*/  MOV R14, R18 ;  /* 0x00000012000e7202 */ /* 0x000fe40000000f00 */
[----:B------:R-:W-:-:S07]  /*34f0*/  MOV R12, 0x3510 ;  /* 0x00003510000c7802 */ /* 0x000fce0000000f00 */
[----:B------:R-:W-:Y:S05]  /*3500*/  CALL.REL.NOINC `($__internal_1_$__cuda_sm3x_div_rn_noftz_f32_slowpath) ;  /* 0x00000050003c7944 */ /* 0x000fea0003c00000 */
[----:B------:R-:W-:-:S07]  /*3510*/  IMAD.MOV.U32 R6, RZ, RZ, R11 ;  /* 0x000000ffff067224 */ /* 0x000fce00078e000b */
.L_x_61:
[----:B------:R-:W-:Y:S05]  /*3520*/  BSYNC.RECONVERGENT B2 ;  /* 0x0000000000027941 */ /* 0x000fea0003800200 */
.L_x_60:
[----:B------:R-:W2:Y:S01]  /*3530*/  LDL R20, [R5+0x8] ;  /* 0x0000080005147983 */ /* 0x000ea20000100800 */
[----:B------:R-:W0:Y:S01]  /*3540*/  MUFU.RCP R7, R18 ;  /* 0x0000001200077308 */ /* 0x000e220000001000 */
[----:B------:R-:W-:Y:S02]  /*3550*/  BSSY.RECONVERGENT B2, `(.L_x_62) ;  /* 0x000000c000027945 */ /* 0x000fe40003800200 */
[----:B------:R1:W-:Y:S01]  /*3560*/  STL [R5+0x4], R6 ;  /* 0x0000040605007387 */ /* 0x0003e20000100800 */
        /* <DEDUP_REMOVED lines=10> */
.L_x_63:
[----:B------:R-:W-:Y:S05]  /*3610*/  BSYNC.RECONVERGENT B2 ;  /* 0x0000000000027941 */ /* 0x000fea0003800200 */
.L_x_62:
        /* <DEDUP_REMOVED lines=14> */
[----:B------:R-:W-:-:S07]  /*3700*/  MOV R6, R11 ;  /* 0x0000000b00067202 */ /* 0x000fce0000000f00 */
.L_x_65:
[----:B------:R-:W-:Y:S05]  /*3710*/  BSYNC.RECONVERGENT B2 ;  /* 0x0000000000027941 */ /* 0x000fea0003800200 */
.L_x_64:
        /* <DEDUP_REMOVED lines=14> */
.L_x_67:
[----:B------:R-:W-:Y:S05]  /*3800*/  BSYNC.RECONVERGENT B2 ;  /* 0x0000000000027941 */ /* 0x000fea0003800200 */
.L_x_66:
        /* <DEDUP_REMOVED lines=11> */
[----:B------:R-:W-:Y:S01]  /*38c0*/  IMAD.MOV.U32 R14, RZ, RZ, R18 ;  /* 0x000000ffff0e7224 */ /* 0x000fe200078e0012 */
[----:B------:R-:W-:-:S07]  /*38d0*/  MOV R12, 0x38f0 ;  /* 0x000038f0000c7802 */ /* 0x000fce0000000f00 */
[----:B------:R-:W-:Y:S05]  /*38e0*/  CALL.REL.NOINC `($__internal_1_$__cuda_sm3x_div_rn_noftz_f32_slowpath) ;  /* 0x0000004c00447944 */ /* 0x000fea0003c00000 */
[----:B------:R-:W-:-:S07]  /*38f0*/  MOV R6, R11 ;  /* 0x0000000b00067202 */ /* 0x000fce0000000f00 */
.L_x_69:
[----:B------:R-:W-:Y:S05]  /*3900*/  BSYNC.RECONVERGENT B2 ;  /* 0x0000000000027941 */ /* 0x000fea0003800200 */
.L_x_68:
        /* <DEDUP_REMOVED lines=14> */
.L_x_71:
[----:B------:R-:W-:Y:S05]  /*39f0*/  BSYNC.RECONVERGENT B2 ;  /* 0x0000000000027941 */ /* 0x000fea0003800200 */
.L_x_70:
        /* <DEDUP_REMOVED lines=15> */
.L_x_73:
[----:B------:R-:W-:Y:S05]  /*3af0*/  BSYNC.RECONVERGENT B2 ;  /* 0x0000000000027941 */ /* 0x000fea0003800200 */
.L_x_72:
[----:B------:R0:W-:Y:S01]  /*3b00*/  STL [R5+0x1c], R4 ;  /* 0x00001c0405007387 */ /* 0x0001e20000100800 */
[----:B------:R-:W-:-:S07]  /*3b10*/  VIADD R25, R25, 0x8 ;  /* 0x0000000819197836 */ /* 0x000fce0000000000 */
.L_x_57:
[----:B------:R-:W-:-:S09]  /*3b20*/  UISETP.NE.AND UP0, UPT, UR4, URZ, UPT ;  /* 0x000000ff0400728c */ /* 0x000fd2000bf05270 */
[----:B------:R-:W-:Y:S05]  /*3b30*/  BRA.U !UP0, `(.L_x_13) ;  /* 0x00000005086c7547 */ /* 0x000fea000b800000 */
[----:B------:R-:W1:Y:S01]  /*3b40*/  LDCU UR5, c[0x0][0x3b8] ;  /* 0x00007700ff0577ac */ /* 0x000e620008000800 */
[----:B------:R-:W-:Y:S02]  /*3b50*/  UISETP.GE.U32.AND UP0, UPT, UR4, 0x4, UPT ;  /* 0x000000040400788c */ /* 0x000fe4000bf06070 */
[----:B-1----:R-:W-:-:S07]  /*3b60*/  ULOP3.LUT UR5, UR5, 0x3, URZ, 0xc0, !UPT ;  /* 0x0000000305057892 */ /* 0x002fce000f8ec0ff */
[----:B------:R-:W-:Y:S05]  /*3b70*/  BRA.U !UP0, `(.L_x_74) ;  /* 0x0000000508007547 */ /* 0x000fea000b800000 */
[----:B0-----:R-:W-:-:S05]  /*3b80*/  LEA R5, R25, R16, 0x2 ;  /* 0x0000001019057211 */ /* 0x001fca00078e10ff */
        /* <DEDUP_REMOVED lines=13> */
.L_x_76:
[----:B------:R-:W-:Y:S05]  /*3c60*/  BSYNC.RECONVERGENT B2 ;  /* 0x0000000000027941 */ /* 0x000fea0003800200 */
.L_x_75:
        /* <DEDUP_REMOVED lines=15> */
.L_x_78:
[----:B------:R-:W-:Y:S05]  /*3d60*/  BSYNC.RECONVERGENT B2 ;  /* 0x0000000000027941 */ /* 0x000fea0003800200 */
.L_x_77:
        /* <DEDUP_REMOVED lines=14> */
.L_x_80:
[----:B------:R-:W-:Y:S05]  /*3e50*/  BSYNC.RECONVERGENT B2 ;  /* 0x0000000000027941 */ /* 0x000fea0003800200 */
.L_x_79:
        /* <DEDUP_REMOVED lines=15> */
.L_x_82:
[----:B------:R-:W-:Y:S05]  /*3f50*/  BSYNC.RECONVERGENT B2 ;  /* 0x0000000000027941 */ /* 0x000fea0003800200 */
.L_x_81:
[----:B------:R1:W-:Y:S01]  /*3f60*/  STL [R5+0xc], R4 ;  /* 0x00000c0405007387 */ /* 0x0003e20000100800 */
[----:B------:R-:W-:-:S07]  /*3f70*/  IADD3 R25, PT, PT, R25, 0x4, RZ ;  /* 0x0000000419197810 */ /* 0x000fce0007ffe0ff */
.L_x_74:
[----:B------:R-:W-:-:S09]  /*3f80*/  UISETP.NE.AND UP0, UPT, UR5, URZ, UPT ;  /* 0x000000ff0500728c */ /* 0x000fd2000bf05270 */
[----:B------:R-:W-:Y:S05]  /*3f90*/  BRA.U !UP0, `(.L_x_13) ;  /* 0x0000000108547547 */ /* 0x000fea000b800000 */
[----:B------:R-:W-:Y:S01]  /*3fa0*/  IMAD R25, R25, 0x4, R16 ;  /* 0x0000000419197824 */ /* 0x000fe200078e0210 */
[----:B------:R-:W-:-:S12]  /*3fb0*/  UIADD3 UR5, UPT, UPT, -UR5, URZ, URZ ;  /* 0x000000ff05057290 */ /* 0x000fd8000fffe1ff */
.L_x_85:
[----:B------:R-:W2:Y:S01]  /*3fc0*/  LDL R20, [R25] ;  /* 0x0000000019147983 */ /* 0x000ea20000100800 */
[----:B01----:R-:W0:Y:S01]  /*3fd0*/  MUFU.RCP R5, R18 ;  /* 0x0000001200057308 */ /* 0x003e220000001000 */
[----:B------:R-:W-:Y:S01]  /*3fe0*/  UIADD3 UR5, UPT, UPT, UR5, 0x1, URZ ;  /* 0x0000000105057890 */ /* 0x000fe2000fffe0ff */
[----:B------:R-:W-:Y:S03]  /*3ff0*/  BSSY.RECONVERGENT B2, `(.L_x_83) ;  /* 0x000000c000027945 */ /* 0x000fe60003800200 */
[----:B------:R-:W-:Y:S01]  /*4000*/  UISETP.NE.AND UP0, UPT, UR5, URZ, UPT ;  /* 0x000000ff0500728c */ /* 0x000fe2000bf05270 */
        /* <DEDUP_REMOVED lines=8> */
[----:B------:R-:W-:-:S07]  /*4090*/  MOV R12, 0x40b0 ;  /* 0x000040b0000c7802 */ /* 0x000fce0000000f00 */
[----:B------:R-:W-:Y:S05]  /*40a0*/  CALL.REL.NOINC `($__internal_1_$__cuda_sm3x_div_rn_noftz_f32_slowpath) ;  /* 0x0000004400547944 */ /* 0x000fea0003c00000 */
.L_x_84:
[----:B------:R-:W-:Y:S05]  /*40b0*/  BSYNC.RECONVERGENT B2 ;  /* 0x0000000000027941 */ /* 0x000fea0003800200 */
.L_x_83:
[----:B------:R0:W-:Y:S02]  /*40c0*/  STL [R25], R11 ;  /* 0x0000000b19007387 */ /* 0x0001e40000100800 */
[----:B0-----:R-:W-:Y:S01]  /*40d0*/  VIADD R25, R25, 0x4 ;  /* 0x0000000419197836 */ /* 0x001fe20000000000 */
[----:B------:R-:W-:Y:S06]  /*40e0*/  BRA.U UP0, `(.L_x_85) ;  /* 0xfffffffd00b47547 */ /* 0x000fec000b83ffff */
.L_x_13:
[----:B------:R3:W5:Y:S01]  /*40f0*/  LDL R7, [R1+0xc0] ;  /* 0x0000c00001077983 */ /* 0x0007620000100800 */
[----:B012---:R-:W0:Y:S08]  /*4100*/  LDC R4, c[0x0][0x3b8] ;  /* 0x0000ee00ff047b82 */ /* 0x007e300000000800 */
[----:B------:R-:W-:Y:S01]  /*4110*/  BAR.SYNC.DEFER_BLOCKING 0x0 ;  /* 0x0000000000007b1d */ /* 0x000fe20000010000 */
[----:B0-----:R-:W-:-:S02]  /*4120*/  ISETP.GE.AND P0, PT, R4, 0x2, PT ;  /* 0x000000020400780c */ /* 0x001fc40003f06270 */
[----:B------:R-:W-:-:S11]  /*4130*/  IADD3 R5, PT, PT, R4, -0x1, RZ ;  /* 0xffffffff04057810 */ /* 0x000fd60007ffe0ff */
[----:B---3--:R-:W-:Y:S05]  /*4140*/  @!P0 BRA `(.L_x_86) ;  /* 0x00000004001c8947 */ /* 0x008fea0003800000 */
[----:B------:R-:W-:Y:S01]  /*4150*/  IADD3 R6, PT, PT, R4, -0x2, RZ ;  /* 0xfffffffe04067810 */ /* 0x000fe20007ffe0ff */
[----:B------:R-:W-:Y:S01]  /*4160*/  HFMA2 R9, -RZ, RZ, 0, 5.9604644775390625e-08 ;  /* 0x00000001ff097431 */ /* 0x000fe200000001ff */
[----:B------:R-:W-:Y:S02]  /*4170*/  LOP3.LUT R29, R5, 0xf, RZ, 0xc0, !PT ;  /* 0x0000000f051d7812 */ /* 0x000fe400078ec0ff */
[----:B------:R-:W-:-:S13]  /*4180*/  ISETP.GE.U32.AND P0, PT, R6, 0xf, PT ;  /* 0x0000000f0600780c */ /* 0x000fda0003f06070 */
[----:B------:R-:W-:Y:S05]  /*4190*/  @!P0 BRA `(.L_x_87) ;  /* 0x0000000000608947 */ /* 0x000fea0003800000 */
[----:B------:R-:W-:Y:S01]  /*41a0*/  LOP3.LUT R6, R5, 0xfffffff0, RZ, 0xc0, !PT ;  /* 0xfffffff005067812 */ /* 0x000fe200078ec0ff */
[----:B------:R-:W-:Y:S01]  /*41b0*/  IMAD.MOV.U32 R28, RZ, RZ, R17 ;  /* 0x000000ffff1c7224 */ /* 0x000fe200078e0011 */
[----:B------:R-:W-:Y:S02]  /*41c0*/  MOV R18, RZ ;  /* 0x000000ff00127202 */ /* 0x000fe40000000f00 */
[----:B------:R-:W-:-:S07]  /*41d0*/  IADD3 R6, PT, PT, -R6, RZ, RZ ;  /* 0x000000ff06067210 */ /* 0x000fce0007ffe1ff */
.L_x_88:
[----:B------:R-:W2:Y:S04]  /*41e0*/  LDL R26, [R28+-0x1c] ;  /* 0xffffe4001c1a7983 */ /* 0x000ea80000100800 */
[----:B------:R-:W2:Y:S04]  /*41f0*/  LDL.64 R24, [R28+-0x18] ;  /* 0xffffe8001c187983 */ /* 0x000ea80000100a00 */
[----:B------:R-:W3:Y:S04]  /*4200*/  LDL.128 R8, [R28+-0x10] ;  /* 0xfffff0001c087983 */ /* 0x000ee80000100c00 */
[----:B------:R-:W4:Y:S04]  /*4210*/  LDL.128 R12, [R28] ;  /* 0x000000001c0c7983 */ /* 0x000f280000100c00 */
[----:B------:R-:W4:Y:S04]  /*4220*/  LDL.128 R20, [R28+0x10] ;  /* 0x000010001c147983 */ /* 0x000f280000100c00 */
[----:B------:R0:W4:Y:S01]  /*4230*/  LDL R27, [R28+0x20] ;  /* 0x000020001c1b7983 */ /* 0x0001220000100800 */
[----:B------:R-:W-:-:S02]  /*4240*/  IADD3 R6, PT, PT, R6, 0x10, RZ ;  /* 0x0000001006067810 */ /* 0x000fc40007ffe0ff */
[----:B------:R-:W-:Y:S02]  /*4250*/  IADD3 R18, PT, PT, R18, 0x10, RZ ;  /* 0x0000001012127810 */ /* 0x000fe40007ffe0ff */
[----:B------:R-:W-:Y:S02]  /*4260*/  ISETP.NE.AND P0, PT, R6, RZ, PT ;  /* 0x000000ff0600720c */ /* 0x000fe40003f05270 */
[----:B0-----:R-:W-:Y:S02]  /*4270*/  IADD3 R28, PT, PT, R28, 0x40, RZ ;  /* 0x000000401c1c7810 */ /* 0x001fe40007ffe0ff */
[----:B--2--5:R-:W-:-:S04]  /*4280*/  FMNMX3 R24, R7, R26, R24, !PT ;  /* 0x0000001a07187276 */ /* 0x024fc80007800018 */
[----:B---3--:R-:W-:-:S04]  /*4290*/  FMNMX3 R8, R24, R25, R8, !PT ;  /* 0x0000001918087276 */ /* 0x008fc80007800008 */
[----:B------:R-:W-:-:S04]  /*42a0*/  FMNMX3 R8, R8, R9, R10, !PT ;  /* 0x0000000908087276 */ /* 0x000fc8000780000a */
[----:B----4-:R-:W-:-:S04]  /*42b0*/  FMNMX3 R8, R8, R11, R12, !PT ;  /* 0x0000000b08087276 */ /* 0x010fc8000780000c */
[----:B------:R-:W-:-:S04]  /*42c0*/  FMNMX3 R8, R8, R13, R14, !PT ;  /* 0x0000000d08087276 */ /* 0x000fc8000780000e */
[----:B------:R-:W-:-:S04]  /*42d0*/  FMNMX3 R8, R8, R15, R20, !PT ;  /* 0x0000000f08087276 */ /* 0x000fc80007800014 */
[----:B------:R-:W-:-:S04]  /*42e0*/  FMNMX3 R8, R8, R21, R22, !PT ;  /* 0x0000001508087276 */ /* 0x000fc80007800016 */
[----:B------:R-:W-:Y:S01]  /*42f0*/  FMNMX3 R7, R8, R23, R27, !PT ;  /* 0x0000001708077276 */ /* 0x000fe2000780001b */
[----:B------:R-:W-:Y:S06]  /*4300*/  @P0 BRA `(.L_x_88) ;  /* 0xfffffffc00b40947 */ /* 0x000fec000383ffff */
[----:B------:R-:W-:-:S07]  /*4310*/  VIADD R9, R18, 0x1 ;  /* 0x0000000112097836 */ /* 0x000fce0000000000 */
.L_x_87:
[----:B------:R-:W-:-:S13]  /*4320*/  ISETP.NE.AND P0, PT, R29, RZ, PT ;  /* 0x000000ff1d00720c */ /* 0x000fda0003f05270 */
[----:B------:R-:W-:Y:S05]  /*4330*/  @!P0 BRA `(.L_x_86) ;  /* 0x0000000000a08947 */ /* 0x000fea0003800000 */
[----:B------:R-:W-:Y:S02]  /*4340*/  ISETP.GE.U32.AND P0, PT, R29, 0x8, PT ;  /* 0x000000081d00780c */ /* 0x000fe40003f06070 */
[----:B------:R-:W-:-:S04]  /*4350*/  LOP3.LUT R20, R5, 0x7, RZ, 0xc0, !PT ;  /* 0x0000000705147812 */ /* 0x000fc800078ec0ff */
[----:B------:R-:W-:-:S07]  /*4360*/  ISETP.NE.AND P1, PT, R20, RZ, PT ;  /* 0x000000ff1400720c */ /* 0x000fce0003f25270 */
[----:B------:R-:W-:Y:S06]  /*4370*/  @!P0 BRA `(.L_x_89) ;  /* 0x0000000000388947 */ /* 0x000fec0003800000 */
[----:B------:R-:W-:-:S05]  /*4380*/  LEA R6, R9, R16, 0x2 ;  /* 0x0000001009067211 */ /* 0x000fca00078e10ff */
[----:B------:R-:W2:Y:S04]  /*4390*/  LDL R8, [R6] ;  /* 0x0000000006087983 */ /* 0x000ea80000100800 */
[----:B------:R-:W2:Y:S04]  /*43a0*/  LDL R10, [R6+0x4] ;  /* 0x00000400060a7983 */ /* 0x000ea80000100800 */
[----:B------:R-:W3:Y:S04]  /*43b0*/  LDL R11, [R6+0x8] ;  /* 0x00000800060b7983 */ /* 0x000ee80000100800 */
[----:B------:R-:W3:Y:S04]  /*43c0*/  LDL R12, [R6+0xc] ;  /* 0x00000c00060c7983 */ /* 0x000ee80000100800 */
[----:B------:R-:W4:Y:S04]  /*43d0*/  LDL R13, [R6+0x10] ;  /* 0x00001000060d7983 */ /* 0x000f280000100800 */
[----:B------:R-:W4:Y:S04]  /*43e0*/  LDL R14, [R6+0x14] ;  /* 0x00001400060e7983 */ /* 0x000f280000100800 */
[----:B------:R-:W4:Y:S04]  /*43f0*/  LDL R15, [R6+0x18] ;  /* 0x00001800060f7983 */ /* 0x000f280000100800 */
[----:B------:R-:W4:Y:S01]  /*4400*/  LDL R18, [R6+0x1c] ;  /* 0x00001c0006127983 */ /* 0x000f220000100800 */
[----:B------:R-:W-:-:S02]  /*4410*/  IADD3 R9, PT, PT, R9, 0x8, RZ ;  /* 0x0000000809097810 */ /* 0x000fc40007ffe0ff */
[----:B--2--5:R-:W-:-:S04]  /*4420*/  FMNMX3 R8, R7, R8, R10, !PT ;  /* 0x0000000807087276 */ /* 0x024fc8000780000a */
[----:B---3--:R-:W-:-:S04]  /*4430*/  FMNMX3 R8, R8, R11, R12, !PT ;  /* 0x0000000b08087276 */ /* 0x008fc8000780000c */
[----:B----4-:R-:W-:-:S04]  /*4440*/  FMNMX3 R8, R8, R13, R14, !PT ;  /* 0x0000000d08087276 */ /* 0x010fc8000780000e */
[----:B------:R-:W-:-:S07]  /*4450*/  FMNMX3 R7, R8, R15, R18, !PT ;  /* 0x0000000f08077276 */ /* 0x000fce0007800012 */
.L_x_89:
        /* <DEDUP_REMOVED lines=9> */
[----:B------:R-:W3:Y:S01]  /*44f0*/  LDL R13, [R8+0xc] ;  /* 0x00000c00080d7983 */ /* 0x000ee20000100800 */
[----:B------:R-:W-:-:S02]  /*4500*/  IADD3 R9, PT, PT, R9, 0x4, RZ ;  /* 0x0000000409097810 */ /* 0x000fc40007ffe0ff */
[----:B--2--5:R-:W-:-:S04]  /*4510*/  FMNMX3 R7, R7, R10, R11, !PT ;  /* 0x0000000a07077276 */ /* 0x024fc8000780000b */
[----:B---3--:R-:W-:-:S07]  /*4520*/  FMNMX3 R7, R7, R12, R13, !PT ;  /* 0x0000000c07077276 */ /* 0x008fce000780000d */
.L_x_90:
[----:B------:R-:W-:Y:S05]  /*4530*/  @!P1 BRA `(.L_x_86) ;  /* 0x0000000000209947 */ /* 0x000fea0003800000 */
[----:B------:R-:W-:Y:S02]  /*4540*/  IMAD R9, R9, 0x4, R16 ;  /* 0x0000000409097824 */ /* 0x000fe400078e0210 */
[----:B------:R-:W-:-:S07]  /*4550*/  IMAD.MOV R6, RZ, RZ, -R6 ;  /* 0x000000ffff067224 */ /* 0x000fce00078e0a06 */
.L_x_91:
[----:B------:R0:W2:Y:S01]  /*4560*/  LDL R8, [R9] ;  /* 0x0000000009087983 */ /* 0x0000a20000100800 */
[----:B------:R-:W-:-:S04]  /*4570*/  IADD3 R6, PT, PT, R6, 0x1, RZ ;  /* 0x0000000106067810 */ /* 0x000fc80007ffe0ff */
[----:B------:R-:W-:Y:S02]  /*4580*/  ISETP.NE.AND P0, PT, R6, RZ, PT ;  /* 0x000000ff0600720c */ /* 0x000fe40003f05270 */
[----:B0-----:R-:W-:Y:S02]  /*4590*/  IADD3 R9, PT, PT, R9, 0x4, RZ ;  /* 0x0000000409097810 */ /* 0x001fe40007ffe0ff */
[----:B--2--5:R-:W-:-:S09]  /*45a0*/  FMNMX R7, R8, R7, !PT ;  /* 0x0000000708077209 */ /* 0x024fd20007800000 */
[----:B------:R-:W-:Y:S05]  /*45b0*/  @P0 BRA `(.L_x_91) ;  /* 0xfffffffc00e80947 */ /* 0x000fea000383ffff */
.L_x_86:
[----:B-----5:R-:W0:Y:S01]  /*45c0*/  SHFL.DOWN PT, R6, R7, 0x10, 0x1f ;  /* 0x0a001f0007067f89 */ /* 0x020e2200000e0000 */
[----:B------:R-:W-:Y:S01]  /*45d0*/  BAR.SYNC.DEFER_BLOCKING 0x0 ;  /* 0x0000000000007b1d */ /* 0x000fe20000010000 */
[----:B------:R-:W-:Y:S02]  /*45e0*/  ISETP.GE.AND P0, PT, R4, 0x1, PT ;  /* 0x000000010400780c */ /* 0x000fe40003f06270 */
[----:B------:R-:W-:Y:S01]  /*45f0*/  MOV R21, RZ ;  /* 0x000000ff00157202 */ /* 0x000fe20000000f00 */
[----:B0-----:R-:W-:-:S05]  /*4600*/  FADD R8, R6, R7 ;  /* 0x0000000706087221 */ /* 0x001fca0000000000 */
[----:B------:R-:W0:Y:S02]  /*4610*/  SHFL.DOWN PT, R9, R8, 0x8, 0x1f ;  /* 0x09001f0008097f89 */ /* 0x000e2400000e0000 */
[----:B0-----:R-:W-:-:S05]  /*4620*/  FADD R9, R8, R9 ;  /* 0x0000000908097221 */ /* 0x001fca0000000000 */
[----:B------:R-:W0:Y:S02]  /*4630*/  SHFL.DOWN PT, R6, R9, 0x4, 0x1f ;  /* 0x08801f0009067f89 */ /* 0x000e2400000e0000 */
[----:B0-----:R-:W-:-:S05]  /*4640*/  FADD R10, R9, R6 ;  /* 0x00000006090a7221 */ /* 0x001fca0000000000 */
[----:B------:R-:W0:Y:S02]  /*4650*/  SHFL.DOWN PT, R11, R10, 0x2, 0x1f ;  /* 0x08401f000a0b7f89 */ /* 0x000e2400000e0000 */
[----:B0-----:R-:W-:-:S05]  /*4660*/  FADD R11, R10, R11 ;  /* 0x0000000b0a0b7221 */ /* 0x001fca0000000000 */
[----:B------:R-:W0:Y:S02]  /*4670*/  SHFL.DOWN PT, R6, R11, 0x1, 0x1f ;  /* 0x08201f000b067f89 */ /* 0x000e2400000e0000 */
[----:B0-----:R-:W-:Y:S01]  /*4680*/  FADD R6, R11, R6 ;  /* 0x000000060b067221 */ /* 0x001fe20000000000 */
[----:B------:R-:W-:Y:S06]  /*4690*/  @!P0 BRA `(.L_x_92) ;  /* 0x0000000c00388947 */ /* 0x000fec0003800000 */
[----:B------:R-:W-:Y:S01]  /*46a0*/  ISETP.GE.U32.AND P1, PT, R5, 0x7, PT ;  /* 0x000000070500780c */ /* 0x000fe20003f26070 */
[----:B------:R-:W-:Y:S01]  /*46b0*/  HFMA2 R21, -RZ, RZ, 0, 0 ;  /* 0x00000000ff157431 */ /* 0x000fe200000001ff */
[----:B------:R-:W-:Y:S01]  /*46c0*/  LOP3.LUT R28, R4, 0x7, RZ, 0xc0, !PT ;  /* 0x00000007041c7812 */ /* 0x000fe200078ec0ff */
[----:B------:R-:W-:-:S03]  /*46d0*/  IMAD.MOV.U32 R7, RZ, RZ, RZ ;  /* 0x000000ffff077224 */ /* 0x000fc600078e00ff */
[----:B------:R-:W-:-:S07]  /*46e0*/  ISETP.NE.AND P2, PT, R28, RZ, PT ;  /* 0x000000ff1c00720c */ /* 0x000fce0003f45270 */
[----:B------:R-:W-:Y:S06]  /*46f0*/  @!P1 BRA `(.L_x_93) ;  /* 0x0000000400789947 */ /* 0x000fec0003800000 */
[----:B------:R-:W-:Y:S02]  /*4700*/  LOP3.LUT R7, R4, 0x7ffffff8, RZ, 0xc0, !PT ;  /* 0x7ffffff804077812 */ /* 0x000fe400078ec0ff */
[----:B------:R-:W-:Y:S02]  /*4710*/  IADD3 R18, PT, PT, R1, 0xd0, RZ ;  /* 0x000000d001127810 */ /* 0x000fe40007ffe0ff */
[----:B------:R-:W-:Y:S02]  /*4720*/  MOV R21, RZ ;  /* 0x000000ff00157202 */ /* 0x000fe40000000f00 */
[----:B------:R-:W-:-:S07]  /*4730*/  IADD3 R20, PT, PT, -R7, RZ, RZ ;  /* 0x000000ff07147210 */ /* 0x000fce0007ffe1ff */
.L_x_94:
[----:B------:R-:W2:Y:S04]  /*4740*/  LDL.128 R8, [R18+-0x10] ;  /* 0xfffff00012087983 */ /* 0x000ea80000100c00 */
[----:B------:R-:W3:Y:S01]  /*4750*/  LDL.128 R12, [R18] ;  /* 0x00000000120c7983 */ /* 0x000ee20000100c00 */
[----:B------:R-:W-:Y:S01]  /*4760*/  MOV R22, 0x3bbb989d ;  /* 0x3bbb989d00167802 */ /* 0x000fe20000000f00 */
[----:B------:R-:W-:Y:S01]  /*4770*/  IMAD.MOV.U32 R23, RZ, RZ, 0x437c0000 ;  /* 0x437c0000ff177424 */ /* 0x000fe200078e00ff */
[----:B------:R-:W-:-:S04]  /*4780*/  IADD3 R20, PT, PT, R20, 0x8, RZ ;  /* 0x0000000814147810 */ /* 0x000fc80007ffe0ff */
[----:B------:R-:W-:Y:S01]  /*4790*/  ISETP.NE.AND P1, PT, R20, RZ, PT ;  /* 0x000000ff1400720c */ /* 0x000fe20003f25270 */
[C---:B--2---:R-:W-:Y:S01]  /*47a0*/  FADD R25, -R6.reuse, R8 ;  /* 0x0000000806197221 */ /* 0x044fe20000000100 */
[C---:B------:R-:W-:Y:S01]  /*47b0*/  FADD R29, -R6.reuse, R9 ;  /* 0x00000009061d7221 */ /* 0x040fe20000000100 */
[C---:B------:R-:W-:Y:S01]  /*47c0*/  FADD R31, -R6.reuse, R10 ;  /* 0x0000000a061f7221 */ /* 0x040fe20000000100 */
[----:B------:R-:W-:Y:S01]  /*47d0*/  FADD R27, -R6, R11 ;  /* 0x0000000b061b7221 */ /* 0x000fe20000000100 */
[-C--:B------:R-:W-:Y:S01]  /*47e0*/  FFMA.SAT R8, R25, R22.reuse, 0.5 ;  /* 0x3f00000019087423 */ /* 0x080fe20000002016 */
[-C--:B------:R-:W-:Y:S01]  /*47f0*/  FFMA.SAT R26, R29, R22.reuse, 0.5 ;  /* 0x3f0000001d1a7423 */ /* 0x080fe20000002016 */
[-C--:B------:R-:W-:Y:S01]  /*4800*/  FFMA.SAT R10, R31, R22.reuse, 0.5 ;  /* 0x3f0000001f0a7423 */ /* 0x080fe20000002016 */
[-C--:B------:R-:W-:Y:S01]  /*4810*/  FFMA.SAT R32, R27, R22.reuse, 0.5 ;  /* 0x3f0000001b207423 */ /* 0x080fe20000002016 */
[-C--:B------:R-:W-:Y:S01]  /*4820*/  FFMA.RM R8, R8, R23.reuse, 12582913 ;  /* 0x4b40000108087423 */ /* 0x080fe20000004017 */
[-C--:B------:R-:W-:Y:S01]  /*4830*/  FFMA.RM R9, R26, R23.reuse, 12582913 ;  /* 0x4b4000011a097423 */ /* 0x080fe20000004017 */
[-C--:B------:R-:W-:Y:S01]  /*4840*/  FFMA.RM R10, R10, R23.reuse, 12582913 ;  /* 0x4b4000010a0a7423 */ /* 0x080fe20000004017 */
[----:B---3--:R-:W-:Y:S01]  /*4850*/  FADD R33, -R6, R14 ;  /* 0x0000000e06217221 */ /* 0x008fe20000000100 */
[----:B------:R-:W-:Y:S01]  /*4860*/  FADD R24, R8, -12583039 ;  /* 0xcb40007f08187421 */ /* 0x000fe20000000000 */
[----:B------:R-:W-:Y:S01]  /*4870*/  FADD R26, R9, -12583039 ;  /* 0xcb40007f091a7421 */ /* 0x000fe20000000000 */
[----:B------:R-:W-:Y:S01]  /*4880*/  FADD R30, R10, -12583039 ;  /* 0xcb40007f0a1e7421 */ /* 0x000fe20000000000 */
[C---:B------:R-:W-:Y:S01]  /*4890*/  FADD R35, -R6.reuse, R15 ;  /* 0x0000000f06237221 */ /* 0x040fe20000000100 */
[----:B------:R-:W-:Y:S01]  /*48a0*/  FFMA R24, R25, 1.4426950216293334961, -R24 ;  /* 0x3fb8aa3b19187823 */ /* 0x000fe20000000818 */
[----:B------:R-:W-:Y:S01]  /*48b0*/  FFMA R26, R29, 1.4426950216293334961, -R26 ;  /* 0x3fb8aa3b1d1a7823 */ /* 0x000fe2000000081a */
[----:B------:R-:W-:Y:S01]  /*48c0*/  FFMA R30, R31, 1.4426950216293334961, -R30 ;  /* 0x3fb8aa3b1f1e7823 */ /* 0x000fe2000000081e */
[-C--:B------:R-:W-:Y:S01]  /*48d0*/  FFMA.SAT R36, R33, R22.reuse, 0.5 ;  /* 0x3f00000021247423 */ /* 0x080fe20000002016 */
[----:B------:R-:W-:Y:S01]  /*48e0*/  FFMA R25, R25, 1.925963033500011079e-08, R24 ;  /* 0x32a5706019197823 */ /* 0x000fe20000000018 */
[----:B------:R-:W-:Y:S01]  /*48f0*/  FFMA R24, R29, 1.925963033500011079e-08, R26 ;  /* 0x32a570601d187823 */ /* 0x000fe2000000001a */
[C---:B------:R-:W-:Y:S01]  /*4900*/  FADD R29, -R6.reuse, R12 ;  /* 0x0000000c061d7221 */ /* 0x040fe20000000100 */
[----:B------:R-:W-:Y:S01]  /*4910*/  FFMA R30, R31, 1.925963033500011079e-08, R30 ;  /* 0x32a570601f1e7823 */ /* 0x000fe2000000001e */
[----:B------:R-:W-:Y:S01]  /*4920*/  FADD R31, -R6, R13 ;  /* 0x0000000d061f7221 */ /* 0x000fe20000000100 */
[-C--:B------:R-:W-:Y:S01]  /*4930*/  FFMA.RM R12, R32, R23.reuse, 12582913 ;  /* 0x4b400001200c7423 */ /* 0x080fe20000004017 */
[-C--:B------:R-:W-:Y:S01]  /*4940*/  FFMA.SAT R32, R29, R22.reuse, 0.5 ;  /* 0x3f0000001d207423 */ /* 0x080fe20000002016 */
[----:B------:R-:W0:Y:S01]  /*4950*/  MUFU.EX2 R11, R25 ;  /* 0x00000019000b7308 */ /* 0x000e220000000800 */
[-C--:B------:R-:W-:Y:S01]  /*4960*/  FFMA.SAT R34, R31, R22.reuse, 0.5 ;  /* 0x3f0000001f227423 */ /* 0x080fe20000002016 */
[----:B------:R-:W-:Y:S01]  /*4970*/  FADD R26, R12, -12583039 ;  /* 0xcb40007f0c1a7421 */ /* 0x000fe20000000000 */
[-C--:B------:R-:W-:Y:S01]  /*4980*/  FFMA.RM R13, R32, R23.reuse, 12582913 ;  /* 0x4b400001200d7423 */ /* 0x080fe20000004017 */
[-C--:B------:R-:W-:Y:S01]  /*4990*/  FFMA.RM R15, R36, R23.reuse, 12582913 ;  /* 0x4b400001240f7423 */ /* 0x080fe20000004017 */
[----:B------:R-:W-:Y:S01]  /*49a0*/  FFMA.RM R14, R34, R23, 12582913 ;  /* 0x4b400001220e7423 */ /* 0x000fe20000004017 */
[----:B------:R-:W-:Y:S01]  /*49b0*/  FFMA R26, R27, 1.4426950216293334961, -R26 ;  /* 0x3fb8aa3b1b1a7823 */ /* 0x000fe2000000081a */
[----:B------:R-:W-:Y:S01]  /*49c0*/  FADD R32, R13, -12583039 ;  /* 0xcb40007f0d207421 */ /* 0x000fe20000000000 */
[----:B------:R-:W1:Y:S01]  /*49d0*/  MUFU.EX2 R24, R24 ;  /* 0x0000001800187308 */ /* 0x000e620000000800 */
[----:B------:R-:W-:Y:S01]  /*49e0*/  FADD R34, R14, -12583039 ;  /* 0xcb40007f0e227421 */ /* 0x000fe20000000000 */
[----:B------:R-:W-:Y:S01]  /*49f0*/  FFMA R26, R27, 1.925963033500011079e-08, R26 ;  /* 0x32a570601b1a7823 */ /* 0x000fe2000000001a */
[----:B------:R-:W-:Y:S01]  /*4a00*/  FFMA R32, R29, 1.4426950216293334961, -R32 ;  /* 0x3fb8aa3b1d207823 */ /* 0x000fe20000000820 */
[----:B------:R-:W-:Y:S01]  /*4a10*/  SHF.L.U32 R8, R8, 0x17, RZ ;  /* 0x0000001708087819 */ /* 0x000fe200000006ff */
[----:B------:R-:W-:Y:S01]  /*4a20*/  FFMA R34, R31, 1.4426950216293334961, -R34 ;  /* 0x3fb8aa3b1f227823 */ /* 0x000fe20000000822 */
[----:B------:R-:W-:Y:S01]  /*4a30*/  SHF.L.U32 R9, R9, 0x17, RZ ;  /* 0x0000001709097819 */ /* 0x000fe200000006ff */
[----:B------:R-:W-:Y:S01]  /*4a40*/  FFMA R27, R29, 1.925963033500011079e-08, R32 ;  /* 0x32a570601d1b7823 */ /* 0x000fe20000000020 */
[----:B------:R-:W-:Y:S01]  /*4a50*/  FFMA.SAT R32, R35, R22, 0.5 ;  /* 0x3f00000023207423 */ /* 0x000fe20000002016 */
[----:B------:R-:W-:Y:S01]  /*4a60*/  FFMA R22, R31, 1.925963033500011079e-08, R34 ;  /* 0x32a570601f167823 */ /* 0x000fe20000000022 */
[----:B------:R2:W3:Y:S01]  /*4a70*/  MUFU.EX2 R25, R30 ;  /* 0x0000001e00197308 */ /* 0x0004e20000000800 */
[----:B0-----:R-:W-:Y:S01]  /*4a80*/  FMUL R8, R8, R11 ;  /* 0x0000000b08087220 */ /* 0x001fe20000400000 */
[----:B------:R-:W-:Y:S01]  /*4a90*/  FFMA.RM R23, R32, R23, 12582913 ;  /* 0x4b40000120177423 */ /* 0x000fe20000004017 */
[----:B------:R-:W-:Y:S01]  /*4aa0*/  SHF.L.U32 R31, R12, 0x17, RZ ;  /* 0x000000170c1f7819 */ /* 0x000fe200000006ff */
[----:B------:R-:W-:Y:S01]  /*4ab0*/  IMAD.SHL.U32 R12, R13, 0x800000, RZ ;  /* 0x008000000d0c7824 */ /* 0x000fe200078e00ff */
[----:B------:R-:W-:Y:S01]  /*4ac0*/  SHF.L.U32 R10, R10, 0x17, RZ ;  /* 0x000000170a0a7819 */ /* 0x000fe200000006ff */
[----:B------:R-:W-:Y:S01]  /*4ad0*/  FADD R32, R23, -12583039 ;  /* 0xcb40007f17207421 */ /* 0x000fe20000000000 */
[----:B------:R-:W-:Y:S01]  /*4ae0*/  SHF.L.U32 R13, R14, 0x17, RZ ;  /* 0x000000170e0d7819 */ /* 0x000fe200000006ff */
[----:B------:R-:W0:Y:S01]  /*4af0*/  MUFU.EX2 R22, R22 ;  /* 0x0000001600167308 */ /* 0x000e220000000800 */
[----:B--2---:R-:W-:Y:S01]  /*4b00*/  FADD R30, R15, -12583039 ;  /* 0xcb40007f0f1e7421 */ /* 0x004fe20000000000 */
[----:B------:R-:W-:Y:S01]  /*4b10*/  FFMA R32, R35, 1.4426950216293334961, -R32 ;  /* 0x3fb8aa3b23207823 */ /* 0x000fe20000000820 */
[----:B-1----:R-:W-:Y:S01]  /*4b20*/  FMUL R9, R9, R24 ;  /* 0x0000001809097220 */ /* 0x002fe20000400000 */
[----:B------:R-:W-:Y:S01]  /*4b30*/  FADD R14, R8, R21 ;  /* 0x00000015080e7221 */ /* 0x000fe20000000000 */
[----:B------:R-:W-:Y:S01]  /*4b40*/  FFMA R30, R33, 1.4426950216293334961, -R30 ;  /* 0x3fb8aa3b211e7823 */ /* 0x000fe2000000081e */
[----:B------:R-:W-:Y:S01]  /*4b50*/  FFMA R32, R35, 1.925963033500011079e-08, R32 ;  /* 0x32a5706023207823 */ /* 0x000fe20000000020 */
[----:B------:R-:W-:Y:S01]  /*4b60*/  SHF.L.U32 R24, R15, 0x17, RZ ;  /* 0x000000170f187819 */ /* 0x000fe200000006ff */
[----:B------:R-:W1:Y:S01]  /*4b70*/  MUFU.EX2 R26, R26 ;  /* 0x0000001a001a7308 */ /* 0x000e620000000800 */
[----:B------:R-:W-:Y:S01]  /*4b80*/  FFMA R29, R33, 1.925963033500011079e-08, R30 ;  /* 0x32a57060211d7823 */ /* 0x000fe2000000001e */
[----:B---3--:R-:W-:Y:S01]  /*4b90*/  FMUL R10, R10, R25 ;  /* 0x000000190a0a7220 */ /* 0x008fe20000400000 */
[----:B------:R-:W-:Y:S01]  /*4ba0*/  FADD R21, R14, R9 ;  /* 0x000000090e157221 */ /* 0x000fe20000000000 */
[----:B------:R-:W-:-:S04]  /*4bb0*/  SHF.L.U32 R15, R23, 0x17, RZ ;  /* 0x00000017170f7819 */ /* 0x000fc800000006ff */
[----:B------:R-:W2:Y:S01]  /*4bc0*/  MUFU.EX2 R27, R27 ;  /* 0x0000001b001b7308 */ /* 0x000ea20000000800 */
[----:B0-----:R-:W-:Y:S01]  /*4bd0*/  FMUL R13, R13, R22 ;  /* 0x000000160d0d7220 */ /* 0x001fe20000400000 */
[----:B------:R-:W-:-:S06]  /*4be0*/  FADD R22, R21, R10 ;  /* 0x0000000a15167221 */ /* 0x000fcc0000000000 */
[----:B------:R-:W0:Y:S01]  /*4bf0*/  MUFU.EX2 R29, R29 ;  /* 0x0000001d001d7308 */ /* 0x000e220000000800 */
[----:B-1----:R-:W-:-:S04]  /*4c00*/  FMUL R11, R31, R26 ;  /* 0x0000001a1f0b7220 */ /* 0x002fc80000400000 */
[----:B------:R-:W-:Y:S01]  /*4c10*/  FADD R21, R22, R11 ;  /* 0x0000000b16157221 */ /* 0x000fe20000000000 */
[----:B------:R-:W-:Y:S02]  /*4c20*/  STL.128 [R18+-0x10], R8 ;  /* 0xfffff00812007387 */ /* 0x000fe40000100c00 */
[----:B------:R-:W1:Y:S01]  /*4c30*/  MUFU.EX2 R32, R32 ;  /* 0x0000002000207308 */ /* 0x000e620000000800 */
[----:B--2---:R-:W-:-:S04]  /*4c40*/  FMUL R12, R12, R27 ;  /* 0x0000001b0c0c7220 */ /* 0x004fc80000400000 */
[----:B------:R-:W-:Y:S01]  /*4c50*/  FADD R22, R21, R12 ;  /* 0x0000000c15167221 */ /* 0x000fe20000000000 */
[----:B0-----:R-:W-:-:S03]  /*4c60*/  FMUL R14, R24, R29 ;  /* 0x0000001d180e7220 */ /* 0x001fc60000400000 */
[----:B------:R-:W-:-:S04]  /*4c70*/  FADD R21, R22, R13 ;  /* 0x0000000d16157221 */ /* 0x000fc80000000000 */
[----:B------:R-:W-:Y:S01]  /*4c80*/  FADD R22, R21, R14 ;  /* 0x0000000e15167221 */ /* 0x000fe20000000000 */
[----:B-1----:R-:W-:-:S04]  /*4c90*/  FMUL R15, R15, R32 ;  /* 0x000000200f0f7220 */ /* 0x002fc80000400000 */
[----:B------:R-:W-:Y:S01]  /*4ca0*/  FADD R21, R22, R15 ;  /* 0x0000000f16157221 */ /* 0x000fe20000000000 */
[----:B------:R0:W-:Y:S02]  /*4cb0*/  STL.128 [R18], R12 ;  /* 0x0000000c12007387 */ /* 0x0001e40000100c00 */
[----:B0-----:R-:W-:Y:S01]  /*4cc0*/  VIADD R18, R18, 0x20 ;  /* 0x0000002012127836 */ /* 0x001fe20000000000 */
[----:B------:R-:W-:Y:S06]  /*4cd0*/  @P1 BRA `(.L_x_94) ;  /* 0xfffffff800981947 */ /* 0x000fec000383ffff */
.L_x_93:
[----:B------:R-:W-:Y:S05]  /*4ce0*/  @!P2 BRA `(.L_x_92) ;  /* 0x0000000400a4a947 */ /* 0x000fea0003800000 */
[----:B------:R-:W-:Y:S02]  /*4cf0*/  ISETP.GE.U32.AND P1, PT, R28, 0x4, PT ;  /* 0x000000041c00780c */ /* 0x000fe40003f26070 */
[----:B------:R-:W-:-:S04]  /*4d00*/  LOP3.LUT R22, R4, 0x3, RZ, 0xc0, !PT ;  /* 0x0000000304167812 */ /* 0x000fc800078ec0ff */
[----:B------:R-:W-:-:S07]  /*4d10*/  ISETP.NE.AND P2, PT, R22, RZ, PT ;  /* 0x000000ff1600720c */ /* 0x000fce0003f45270 */
[----:B------:R-:W-:Y:S06]  /*4d20*/  @!P1 BRA `(.L_x_95) ;  /* 0x0000000000d09947 */ /* 0x000fec0003800000 */
[----:B------:R-:W-:-:S05]  /*4d30*/  LEA R8, R7, R16, 0x2 ;  /* 0x0000001007087211 */ /* 0x000fca00078e10ff */
[----:B------:R-:W2:Y:S04]  /*4d40*/  LDL R11, [R8+0x4] ;  /* 0x00000400080b7983 */ /* 0x000ea80000100800 */
[----:B------:R-:W3:Y:S04]  /*4d50*/  LDL R9, [R8] ;  /* 0x0000000008097983 */ /* 0x000ee80000100800 */
[----:B------:R-:W4:Y:S04]  /*4d60*/  LDL R15, [R8+0x8] ;  /* 0x00000800080f7983 */ /* 0x000f280000100800 */
[----:B------:R-:W5:Y:S01]  /*4d70*/  LDL R23, [R8+0xc] ;  /* 0x00000c0008177983 */ /* 0x000f620000100800 */
[----:B------:R-:W-:Y:S01]  /*4d80*/  HFMA2 R24, -RZ, RZ, 0.96630859375, -0.0022525787353515625 ;  /* 0x3bbb989dff187431 */ /* 0x000fe200000001ff */
[----:B------:R-:W-:-:S02]  /*4d90*/  MOV R25, 0x437c0000 ;  /* 0x437c000000197802 */ /* 0x000fc40000000f00 */
[----:B------:R-:W-:Y:S01]  /*4da0*/  IADD3 R7, PT, PT, R7, 0x4, RZ ;  /* 0x0000000407077810 */ /* 0x000fe20007ffe0ff */
[C---:B--2---:R-:W-:Y:S01]  /*4db0*/  FADD R11, -R6.reuse, R11 ;  /* 0x0000000b060b7221 */ /* 0x044fe20000000100 */
[----:B---3--:R-:W-:-:S03]  /*4dc0*/  FADD R9, -R6, R9 ;  /* 0x0000000906097221 */ /* 0x008fc60000000100 */
[-C--:B------:R-:W-:Y:S01]  /*4dd0*/  FFMA.SAT R13, R11, R24.reuse, 0.5 ;  /* 0x3f0000000b0d7423 */ /* 0x080fe20000002018 */
[C---:B----4-:R-:W-:Y:S01]  /*4de0*/  FADD R15, -R6.reuse, R15 ;  /* 0x0000000f060f7221 */ /* 0x050fe20000000100 */
[-C--:B------:R-:W-:Y:S01]  /*4df0*/  FFMA.SAT R10, R9, R24.reuse, 0.5 ;  /* 0x3f000000090a7423 */ /* 0x080fe20000002018 */
[----:B-----5:R-:W-:Y:S02]  /*4e00*/  FADD R23, -R6, R23 ;  /* 0x0000001706177221 */ /* 0x020fe40000000100 */
[-C--:B------:R-:W-:Y:S01]  /*4e10*/  FFMA.SAT R18, R15, R24.reuse, 0.5 ;  /* 0x3f0000000f127423 */ /* 0x080fe20000002018 */
[-C--:B------:R-:W-:Y:S01]  /*4e20*/  FFMA.RM R13, R13, R25.reuse, 12582913 ;  /* 0x4b4000010d0d7423 */ /* 0x080fe20000004019 */
[----:B------:R-:W-:Y:S01]  /*4e30*/  FFMA.SAT R24, R23, R24, 0.5 ;  /* 0x3f00000017187423 */ /* 0x000fe20000002018 */
[-C--:B------:R-:W-:Y:S01]  /*4e40*/  FFMA.RM R10, R10, R25.reuse, 12582913 ;  /* 0x4b4000010a0a7423 */ /* 0x080fe20000004019 */
[-C--:B------:R-:W-:Y:S02]  /*4e50*/  FFMA.RM R18, R18, R25.reuse, 12582913 ;  /* 0x4b40000112127423 */ /* 0x080fe40000004019 */
[----:B------:R-:W-:Y:S01]  /*4e60*/  FFMA.RM R24, R24, R25, 12582913 ;  /* 0x4b40000118187423 */ /* 0x000fe20000004019 */
[----:B------:R-:W-:Y:S01]  /*4e70*/  FADD R14, R13, -12583039 ;  /* 0xcb40007f0d0e7421 */ /* 0x000fe20000000000 */
[----:B------:R-:W-:Y:S01]  /*4e80*/  FADD R12, R10, -12583039 ;  /* 0xcb40007f0a0c7421 */ /* 0x000fe20000000000 */
[----:B------:R-:W-:Y:S01]  /*4e90*/  FADD R20, R18, -12583039 ;  /* 0xcb40007f12147421 */ /* 0x000fe20000000000 */
[----:B------:R-:W-:Y:S01]  /*4ea0*/  FADD R26, R24, -12583039 ;  /* 0xcb40007f181a7421 */ /* 0x000fe20000000000 */
[----:B------:R-:W-:Y:S01]  /*4eb0*/  FFMA R14, R11, 1.4426950216293334961, -R14 ;  /* 0x3fb8aa3b0b0e7823 */ /* 0x000fe2000000080e */
[----:B------:R-:W-:Y:S01]  /*4ec0*/  FFMA R12, R9, 1.4426950216293334961, -R12 ;  /* 0x3fb8aa3b090c7823 */ /* 0x000fe2000000080c */
[----:B------:R-:W-:Y:S01]  /*4ed0*/  FFMA R20, R15, 1.4426950216293334961, -R20 ;  /* 0x3fb8aa3b0f147823 */ /* 0x000fe20000000814 */
[----:B------:R-:W-:Y:S01]  /*4ee0*/  FFMA R26, R23, 1.4426950216293334961, -R26 ;  /* 0x3fb8aa3b171a7823 */ /* 0x000fe2000000081a */
[----:B------:R-:W-:Y:S01]  /*4ef0*/  FFMA R14, R11, 1.925963033500011079e-08, R14 ;  /* 0x32a570600b0e7823 */ /* 0x000fe2000000000e */
[----:B------:R-:W-:Y:S01]  /*4f00*/  FFMA R12, R9, 1.925963033500011079e-08, R12 ;  /* 0x32a57060090c7823 */ /* 0x000fe2000000000c */
[----:B------:R-:W-:Y:S01]  /*4f10*/  FFMA R20, R15, 1.925963033500011079e-08, R20 ;  /* 0x32a570600f147823 */ /* 0x000fe20000000014 */
[----:B------:R-:W-:-:S02]  /*4f20*/  FFMA R26, R23, 1.925963033500011079e-08, R26 ;  /* 0x32a57060171a7823 */ /* 0x000fc4000000001a */
[----:B------:R-:W0:Y:S08]  /*4f30*/  MUFU.EX2 R9, R12 ;  /* 0x0000000c00097308 */ /* 0x000e300000000800 */
[----:B------:R-:W1:Y:S08]  /*4f40*/  MUFU.EX2 R14, R14 ;  /* 0x0000000e000e7308 */ /* 0x000e700000000800 */
[----:B------:R-:W2:Y:S08]  /*4f50*/  MUFU.EX2 R11, R20 ;  /* 0x00000014000b7308 */ /* 0x000eb00000000800 */
[----:B------:R-:W3:Y:S01]  /*4f60*/  MUFU.EX2 R15, R26 ;  /* 0x0000001a000f7308 */ /* 0x000ee20000000800 */
[----:B------:R-:W-:Y:S01]  /*4f70*/  SHF.L.U32 R10, R10, 0x17, RZ ;  /* 0x000000170a0a7819 */ /* 0x000fe200000006ff */
[----:B------:R-:W-:Y:S01]  /*4f80*/  IMAD.SHL.U32 R13, R13, 0x800000, RZ ;  /* 0x008000000d0d7824 */ /* 0x000fe200078e00ff */
[----:B------:R-:W-:-:S02]  /*4f90*/  SHF.L.U32 R18, R18, 0x17, RZ ;  /* 0x0000001712127819 */ /* 0x000fc400000006ff */
[----:B------:R-:W-:Y:S01]  /*4fa0*/  SHF.L.U32 R24, R24, 0x17, RZ ;  /* 0x0000001718187819 */ /* 0x000fe200000006ff */
[----:B0-----:R-:W-:Y:S01]  /*4fb0*/  FMUL R9, R10, R9 ;  /* 0x000000090a097220 */ /* 0x001fe20000400000 */
[----:B-1----:R-:W-:Y:S01]  /*4fc0*/  FMUL R13, R13, R14 ;  /* 0x0000000e0d0d7220 */ /* 0x002fe20000400000 */
[----:B--2---:R-:W-:-:S03]  /*4fd0*/  FMUL R11, R18, R11 ;  /* 0x0000000b120b7220 */ /* 0x004fc60000400000 */
[----:B------:R0:W-:Y:S01]  /*4fe0*/  STL [R8], R9 ;  /* 0x0000000908007387 */ /* 0x0001e20000100800 */
[----:B---3--:R-:W-:-:S03]  /*4ff0*/  FMUL R15, R24, R15 ;  /* 0x0000000f180f7220 */ /* 0x008fc60000400000 */
[----:B------:R0:W-:Y:S04]  /*5000*/  STL [R8+0x4], R13 ;  /* 0x0000040d08007387 */ /* 0x0001e80000100800 */
[----:B------:R0:W-:Y:S04]  /*5010*/  STL [R8+0x8], R11 ;  /* 0x0000080b08007387 */ /* 0x0001e80000100800 */
[----:B------:R0:W-:Y:S01]  /*5020*/  STL [R8+0xc], R15 ;  /* 0x00000c0f08007387 */ /* 0x0001e20000100800 */
[----:B------:R-:W-:-:S04]  /*5030*/  FADD R21, R21, R9 ;  /* 0x0000000915157221 */ /* 0x000fc80000000000 */
[----:B------:R-:W-:-:S04]  /*5040*/  FADD R21, R21, R13 ;  /* 0x0000000d15157221 */ /* 0x000fc80000000000 */
[----:B------:R-:W-:-:S04]  /*5050*/  FADD R21, R21, R11 ;  /* 0x0000000b15157221 */ /* 0x000fc80000000000 */
[----:B0-----:R-:W-:-:S07]  /*5060*/  FADD R21, R21, R15 ;  /* 0x0000000f15157221 */ /* 0x001fce0000000000 */
.L_x_95:
[----:B------:R-:W-:Y:S05]  /*5070*/  @!P2 BRA `(.L_x_92) ;  /* 0x0000000000c0a947 */ /* 0x000fea0003800000 */
[----:B------:R-:W-:Y:S02]  /*5080*/  ISETP.NE.AND P1, PT, R22, 0x1, PT ;  /* 0x000000011600780c */ /* 0x000fe40003f25270 */
[----:B------:R-:W-:-:S04]  /*5090*/  LOP3.LUT R8, R4, 0x1, RZ, 0xc0, !PT ;  /* 0x0000000104087812 */ /* 0x000fc800078ec0ff */
[----:B------:R-:W-:-:S07]  /*50a0*/  ISETP.NE.U32.AND P2, PT, R8, 0x1, PT ;  /* 0x000000010800780c */ /* 0x000fce0003f45070 */
[----:B------:R-:W-:Y:S06]  /*50b0*/  @!P1 BRA `(.L_x_96) ;  /* 0x0000000000709947 */ /* 0x000fec0003800000 */
[----:B------:R-:W-:-:S05]  /*50c0*/  LEA R13, R7, R16, 0x2 ;  /* 0x00000010070d7211 */ /* 0x000fca00078e10ff */
[----:B------:R-:W2:Y:S04]  /*50d0*/  LDL R9, [R13] ;  /* 0x000000000d097983 */ /* 0x000ea80000100800 */
[----:B------:R-:W3:Y:S01]  /*50e0*/  LDL R11, [R13+0x4] ;  /* 0x000004000d0b7983 */ /* 0x000ee20000100800 */
[----:B------:R-:W-:Y:S02]  /*50f0*/  HFMA2 R15, -RZ, RZ, 3.7421875, 0 ;  /* 0x437c0000ff0f7431 */ /* 0x000fe400000001ff */
[----:B------:R-:W-:Y:S01]  /*5100*/  IMAD.MOV.U32 R12, RZ, RZ, 0x3bbb989d ;  /* 0x3bbb989dff0c7424 */ /* 0x000fe200078e00ff */
[----:B------:R-:W-:Y:S01]  /*5110*/  IADD3 R7, PT, PT, R7, 0x2, RZ ;  /* 0x0000000207077810 */ /* 0x000fe20007ffe0ff */
[C---:B--2---:R-:W-:Y:S01]  /*5120*/  FADD R9, -R6.reuse, R9 ;  /* 0x0000000906097221 */ /* 0x044fe20000000100 */
[----:B---3--:R-:W-:-:S03]  /*5130*/  FADD R11, -R6, R11 ;  /* 0x0000000b060b7221 */ /* 0x008fc60000000100 */
[-C--:B------:R-:W-:Y:S01]  /*5140*/  FFMA.SAT R8, R9, R12.reuse, 0.5 ;  /* 0x3f00000009087423 */ /* 0x080fe2000000200c */
[----:B------:R-:W-:-:S03]  /*5150*/  FFMA.SAT R12, R11, R12, 0.5 ;  /* 0x3f0000000b0c7423 */ /* 0x000fc6000000200c */
[-C--:B------:R-:W-:Y:S01]  /*5160*/  FFMA.RM R8, R8, R15.reuse, 12582913 ;  /* 0x4b40000108087423 */ /* 0x080fe2000000400f */
[----:B------:R-:W-:-:S03]  /*5170*/  FFMA.RM R12, R12, R15, 12582913 ;  /* 0x4b4000010c0c7423 */ /* 0x000fc6000000400f */
[C---:B------:R-:W-:Y:S01]  /*5180*/  FADD R10, R8.reuse, -12583039 ;  /* 0xcb40007f080a7421 */ /* 0x040fe20000000000 */
[----:B------:R-:W-:Y:S01]  /*5190*/  SHF.L.U32 R8, R8, 0x17, RZ ;  /* 0x0000001708087819 */ /* 0x000fe200000006ff */
[C---:B------:R-:W-:Y:S02]  /*51a0*/  FADD R14, R12.reuse, -12583039 ;  /* 0xcb40007f0c0e7421 */ /* 0x040fe40000000000 */
[----:B------:R-:W-:Y:S01]  /*51b0*/  FFMA R10, R9, 1.4426950216293334961, -R10 ;  /* 0x3fb8aa3b090a7823 */ /* 0x000fe2000000080a */
[----:B------:R-:W-:Y:S01]  /*51c0*/  SHF.L.U32 R12, R12, 0x17, RZ ;  /* 0x000000170c0c7819 */ /* 0x000fe200000006ff */
[----:B------:R-:W-:Y:S02]  /*51d0*/  FFMA R14, R11, 1.4426950216293334961, -R14 ;  /* 0x3fb8aa3b0b0e7823 */ /* 0x000fe4000000080e */
[----:B------:R-:W-:Y:S02]  /*51e0*/  FFMA R10, R9, 1.925963033500011079e-08, R10 ;  /* 0x32a57060090a7823 */ /* 0x000fe4000000000a */
[----:B------:R-:W-:-:S02]  /*51f0*/  FFMA R14, R11, 1.925963033500011079e-08, R14 ;  /* 0x32a570600b0e7823 */ /* 0x000fc4000000000e */
[----:B------:R-:W0:Y:S08]  /*5200*/  MUFU.EX2 R9, R10 ;  /* 0x0000000a00097308 */ /* 0x000e300000000800 */
[----:B------:R-:W1:Y:S01]  /*5210*/  MUFU.EX2 R11, R14 ;  /* 0x0000000e000b7308 */ /* 0x000e620000000800 */
[----:B0-----:R-:W-:-:S04]  /*5220*/  FMUL R8, R8, R9 ;  /* 0x0000000908087220 */ /* 0x001fc80000400000 */
[----:B------:R-:W-:Y:S01]  /*5230*/  FADD R21, R21, R8 ;  /* 0x0000000815157221 */ /* 0x000fe20000000000 */
[----:B------:R0:W-:Y:S01]  /*5240*/  STL [R13], R8 ;  /* 0x000000080d007387 */ /* 0x0001e20000100800 */
[----:B-1----:R-:W-:-:S04]  /*5250*/  FMUL R12, R12, R11 ;  /* 0x0000000b0c0c7220 */ /* 0x002fc80000400000 */
[----:B------:R-:W-:Y:S01]  /*5260*/  FADD R21, R21, R12 ;  /* 0x0000000c15157221 */ /* 0x000fe20000000000 */
[----:B------:R0:W-:Y:S06]  /*5270*/  STL [R13+0x4], R12 ;  /* 0x0000040c0d007387 */ /* 0x0001ec0000100800 */
.L_x_96:
[----:B------:R-:W-:Y:S05]  /*5280*/  @P2 BRA `(.L_x_92) ;  /* 0x00000000003c2947 */ /* 0x000fea0003800000 */
[----:B------:R-:W-:-:S05]  /*5290*/  IMAD R7, R7, 0x4, R16 ;  /* 0x0000000407077824 */ /* 0x000fca00078e0210 */
[----:B------:R-:W2:Y:S01]  /*52a0*/  LDL R9, [R7] ;  /* 0x0000000007097983 */ /* 0x000ea20000100800 */
[----:B------:R-:W-:Y:S01]  /*52b0*/  HFMA2 R11, -RZ, RZ, 3.7421875, 0 ;  /* 0x437c0000ff0b7431 */ /* 0x000fe200000001ff */
[----:B0-----:R-:W-:Y:S01]  /*52c0*/  MOV R8, 0x3bbb989d ;  /* 0x3bbb989d00087802 */ /* 0x001fe20000000f00 */
[----:B--2---:R-:W-:-:S04]  /*52d0*/  FADD R9, -R6, R9 ;  /* 0x0000000906097221 */ /* 0x004fc80000000100 */
[----:B------:R-:W-:-:S04]  /*52e0*/  FFMA.SAT R6, R9, R8, 0.5 ;  /* 0x3f00000009067423 */ /* 0x000fc80000002008 */
[----:B------:R-:W-:-:S04]  /*52f0*/  FFMA.RM R6, R6, R11, 12582913 ;  /* 0x4b40000106067423 */ /* 0x000fc8000000400b */
[C---:B------:R-:W-:Y:S01]  /*5300*/  FADD R8, R6.reuse, -12583039 ;  /* 0xcb40007f06087421 */ /* 0x040fe20000000000 */
[----:B------:R-:W-:-:S03]  /*5310*/  SHF.L.U32 R6, R6, 0x17, RZ ;  /* 0x0000001706067819 */ /* 0x000fc600000006ff */
[----:B------:R-:W-:-:S04]  /*5320*/  FFMA R8, R9, 1.4426950216293334961, -R8 ;  /* 0x3fb8aa3b09087823 */ /* 0x000fc80000000808 */
[----:B------:R-:W-:-:S04]  /*5330*/  FFMA R8, R9, 1.925963033500011079e-08, R8 ;  /* 0x32a5706009087823 */ /* 0x000fc80000000008 */
[----:B------:R-:W0:Y:S02]  /*5340*/  MUFU.EX2 R9, R8 ;  /* 0x0000000800097308 */ /* 0x000e240000000800 */
[----:B0-----:R-:W-:-:S04]  /*5350*/  FMUL R6, R6, R9 ;  /* 0x0000000906067220 */ /* 0x001fc80000400000 */
[----:B------:R-:W-:Y:S01]  /*5360*/  FADD R21, R21, R6 ;  /* 0x0000000615157221 */ /* 0x000fe20000000000 */
[----:B------:R1:W-:Y:S06]  /*5370*/  STL [R7], R6 ;  /* 0x0000000607007387 */ /* 0x0003ec0000100800 */
.L_x_92:
[----:B-1----:R-:W1:Y:S01]  /*5380*/  SHFL.DOWN PT, R6, R21, 0x10, 0x1f ;  /* 0x0a001f0015067f89 */ /* 0x002e6200000e0000 */
[----:B------:R-:W-:Y:S01]  /*5390*/  IADD3 R18, PT, PT, R1, 0x100, RZ ;  /* 0x0000010001127810 */ /* 0x000fe20007ffe0ff */
[----:B------:R-:W-:Y:S01]  /*53a0*/  BAR.SYNC.DEFER_BLOCKING 0x0 ;  /* 0x0000000000007b1d */ /* 0x000fe20000010000 */
[----:B-1----:R-:W-:-:S05]  /*53b0*/  FADD R6, R6, R21 ;  /* 0x0000001506067221 */ /* 0x002fca0000000000 */
[----:B------:R-:W1:Y:S02]  /*53c0*/  SHFL.DOWN PT, R7, R6, 0x8, 0x1f ;  /* 0x09001f0006077f89 */ /* 0x000e6400000e0000 */
[----:B-1----:R-:W-:-:S05]  /*53d0*/  FADD R7, R6, R7 ;  /* 0x0000000706077221 */ /* 0x002fca0000000000 */
[----:B0-----:R-:W0:Y:S02]  /*53e0*/  SHFL.DOWN PT, R8, R7, 0x4, 0x1f ;  /* 0x08801f0007087f89 */ /* 0x001e2400000e0000 */
[----:B0-----:R-:W-:-:S05]  /*53f0*/  FADD R8, R7, R8 ;  /* 0x0000000807087221 */ /* 0x001fca0000000000 */
[----:B------:R-:W0:Y:S02]  /*5400*/  SHFL.DOWN PT, R9, R8, 0x2, 0x1f ;  /* 0x08401f0008097f89 */ /* 0x000e2400000e0000 */
[----:B0-----:R-:W-:-:S05]  /*5410*/  FADD R9, R8, R9 ;  /* 0x0000000908097221 */ /* 0x001fca0000000000 */
[----:B------:R-:W0:Y:S02]  /*5420*/  SHFL.DOWN PT, R24, R9, 0x1, 0x1f ;  /* 0x08201f0009187f89 */ /* 0x000e2400000e0000 */
[----:B0-----:R-:W-:Y:S01]  /*5430*/  FADD R24, R9, R24 ;  /* 0x0000001809187221 */ /* 0x001fe20000000000 */
[----:B------:R-:W-:Y:S06]  /*5440*/  @!P0 BRA `(.L_x_97) ;  /* 0x0000001c00808947 */ /* 0x000fec0003800000 */
[----:B------:R-:W-:Y:S01]  /*5450*/  ISETP.GE.U32.AND P0, PT, R5, 0xf, PT ;  /* 0x0000000f0500780c */ /* 0x000fe20003f06070 */
[----:B------:R-:W-:Y:S01]  /*5460*/  IMAD.MOV.U32 R27, RZ, RZ, RZ ;  /* 0x000000ffff1b7224 */ /* 0x000fe200078e00ff */
[----:B------:R-:W-:-:S11]  /*5470*/  LOP3.LUT R23, R4, 0xf, RZ, 0xc0, !PT ;  /* 0x0000000f04177812 */ /* 0x000fd600078ec0ff */
[----:B------:R-:W-:Y:S05]  /*5480*/  @!P0 BRA `(.L_x_98) ;  /* 0x0000000c00ec8947 */ /* 0x000fea0003800000 */
[----:B------:R-:W-:Y:S02]  /*5490*/  LOP3.LUT R27, R4, 0x7ffffff0, RZ, 0xc0, !PT ;  /* 0x7ffffff0041b7812 */ /* 0x000fe400078ec0ff */
[----:B------:R-:W-:Y:S02]  /*54a0*/  MOV R25, R17 ;  /* 0x0000001100197202 */ /* 0x000fe40000000f00 */
[----:B------:R-:W-:-:S07]  /*54b0*/  IADD3 R26, PT, PT, -R27, RZ, RZ ;  /* 0x000000ff1b1a7210 */ /* 0x000fce0007ffe1ff */
.L_x_131:
[----:B------:R-:W2:Y:S01]  /*54c0*/  LDL.128 R4, [R25+-0x20] ;  /* 0xffffe00019047983 */ /* 0x000ea20000100c00 */
[----:B------:R-:W0:Y:S01]  /*54d0*/  MUFU.RCP R9, R24 ;  /* 0x0000001800097308 */ /* 0x000e220000001000 */
[----:B------:R-:W-:Y:S01]  /*54e0*/  IADD3 R26, PT, PT, R26, 0x10, RZ ;  /* 0x000000101a1a7810 */ /* 0x000fe20007ffe0ff */
[----:B------:R-:W-:Y:S03]  /*54f0*/  BSSY.RECONVERGENT B2, `(.L_x_99) ;  /* 0x000000e000027945 */ /* 0x000fe60003800200 */
[----:B------:R-:W-:Y:S01]  /*5500*/  ISETP.NE.AND P2, PT, R26, RZ, PT ;  /* 0x000000ff1a00720c */ /* 0x000fe20003f45270 */
[----:B0-----:R-:W-:-:S04]  /*5510*/  FFMA R8, -R24, R9, 1 ;  /* 0x3f80000018087423 */ /* 0x001fc80000000109 */
[----:B------:R-:W-:Y:S01]  /*5520*/  FFMA R9, R9, R8, R9 ;  /* 0x0000000809097223 */ /* 0x000fe20000000009 */
[----:B--2---:R-:W0:Y:S03]  /*5530*/  FCHK P0, R4, R24 ;  /* 0x0000001804007302 */ /* 0x004e260000000000 */
[----:B------:R-:W-:-:S04]  /*5540*/  FFMA R8, R4, R9, RZ ;  /* 0x0000000904087223 */ /* 0x000fc800000000ff */
[----:B------:R-:W-:-:S04]  /*5550*/  FFMA R10, -R24, R8, R4 ;  /* 0x00000008180a7223 */ /* 0x000fc80000000104 */
[----:B------:R-:W-:Y:S01]  /*5560*/  FFMA R8, R9, R10, R8 ;  /* 0x0000000a09087223 */ /* 0x000fe20000000008 */
[----:B0-----:R-:W-:Y:S06]  /*5570*/  @!P0 BRA `(.L_x_100) ;  /* 0x0000000000148947 */ /* 0x001fec0003800000 */
[----:B------:R-:W-:Y:S01]  /*5580*/  MOV R20, R4 ;  /* 0x0000000400147202 */ /* 0x000fe20000000f00 */
[----:B------:R-:W-:Y:S01]  /*5590*/  IMAD.MOV.U32 R14, RZ, RZ, R24 ;  /* 0x000000ffff0e7224 */ /* 0x000fe200078e0018 */
[----:B------:R-:W-:-:S07]  /*55a0*/  MOV R12, 0x55c0 ;  /* 0x000055c0000c7802 */ /* 0x000fce0000000f00 */
[----:B------:R-:W-:Y:S05]  /*55b0*/  CALL.REL.NOINC `($__internal_1_$__cuda_sm3x_div_rn_noftz_f32_slowpath) ;  /* 0x0000003000107944 */ /* 0x000fea0003c00000 */
[----:B------:R-:W-:-:S07]  /*55c0*/  MOV R8, R11 ;  /* 0x0000000b00087202 */ /* 0x000fce0000000f00 */
.L_x_100:
[----:B------:R-:W-:Y:S05]  /*55d0*/  BSYNC.RECONVERGENT B2 ;  /* 0x0000000000027941 */ /* 0x000fea0003800200 */
.L_x_99:
[----:B------:R-:W0:Y:S01]  /*55e0*/  MUFU.RCP R9, R24 ;  /* 0x0000001800097308 */ /* 0x000e220000001000 */
[----:B------:R-:W-:Y:S07]  /*55f0*/  BSSY.RECONVERGENT B2, `(.L_x_101) ;  /* 0x000000d000027945 */ /* 0x000fee0003800200 */
[----:B------:R-:W1:Y:S01]  /*5600*/  FCHK P0, R5, R24 ;  /* 0x0000001805007302 */ /* 0x000e620000000000 */
[----:B0-----:R-:W-:-:S04]  /*5610*/  FFMA R4, -R24, R9, 1 ;  /* 0x3f80000018047423 */ /* 0x001fc80000000109 */
[----:B------:R-:W-:-:S04]  /*5620*/  FFMA R10, R9, R4, R9 ;  /* 0x00000004090a7223 */ /* 0x000fc80000000009 */
[----:B------:R-:W-:-:S04]  /*5630*/  FFMA R9, R5, R10, RZ ;  /* 0x0000000a05097223 */ /* 0x000fc800000000ff */
[----:B------:R-:W-:-:S04]  /*5640*/  FFMA R4, -R24, R9, R5 ;  /* 0x0000000918047223 */ /* 0x000fc80000000105 */
[----:B------:R-:W-:Y:S01]  /*5650*/  FFMA R9, R10, R4, R9 ;  /* 0x000000040a097223 */ /* 0x000fe20000000009 */
[----:B-1----:R-:W-:Y:S06]  /*5660*/  @!P0 BRA `(.L_x_102) ;  /* 0x0000000000148947 */ /* 0x002fec0003800000 */
[----:B------:R-:W-:Y:S02]  /*5670*/  MOV R20, R5 ;  /* 0x0000000500147202 */ /* 0x000fe40000000f00 */
[----:B------:R-:W-:Y:S02]  /*5680*/  MOV R14, R24 ;  /* 0x00000018000e7202 */ /* 0x000fe40000000f00 */
[----:B------:R-:W-:-:S07]  /*5690*/  MOV R12, 0x56b0 ;  /* 0x000056b0000c7802 */ /* 0x000fce0000000f00 */
[----:B------:R-:W-:Y:S05]  /*56a0*/  CALL.REL.NOINC `($__internal_1_$__cuda_sm3x_div_rn_noftz_f32_slowpath) ;  /* 0x0000002c00d47944 */ /* 0x000fea0003c00000 */
[----:B------:R-:W-:-:S07]  /*56b0*/  MOV R9, R11 ;  /* 0x0000000b00097202 */ /* 0x000fce0000000f00 */
.L_x_102:
[----:B------:R-:W-:Y:S05]  /*56c0*/  BSYNC.RECONVERGENT B2 ;  /* 0x0000000000027941 */ /* 0x000fea0003800200 */
.L_x_101:
        /* <DEDUP_REMOVED lines=9> */
[----:B------:R-:W-:Y:S01]  /*5760*/  IMAD.MOV.U32 R20, RZ, RZ, R6 ;  /* 0x000000ffff147224 */ /* 0x000fe200078e0006 */
[----:B------:R-:W-:Y:S02]  /*5770*/  MOV R14, R24 ;  /* 0x00000018000e7202 */ /* 0x000fe40000000f00 */
[----:B------:R-:W-:-:S07]  /*5780*/  MOV R12, 0x57a0 ;  /* 0x000057a0000c7802 */ /* 0x000fce0000000f00 */
[----:B------:R-:W-:Y:S05]  /*5790*/  CALL.REL.NOINC `($__internal_1_$__cuda_sm3x_div_rn_noftz_f32_slowpath) ;  /* 0x0000002c00987944 */ /* 0x000fea0003c00000 */
[----:B------:R-:W-:-:S07]  /*57a0*/  MOV R10, R11 ;  /* 0x0000000b000a7202 */ /* 0x000fce0000000f00 */
.L_x_104:
[----:B------:R-:W-:Y:S05]  /*57b0*/  BSYNC.RECONVERGENT B2 ;  /* 0x0000000000027941 */ /* 0x000fea0003800200 */
.L_x_103:
        /* <DEDUP_REMOVED lines=13> */
.L_x_106:
[----:B------:R-:W-:Y:S05]  /*5890*/  BSYNC.RECONVERGENT B2 ;  /* 0x0000000000027941 */ /* 0x000fea0003800200 */
.L_x_105:
[----:B------:R-:W2:Y:S01]  /*58a0*/  LDL.128 R4, [R25+-0x10] ;  /* 0xfffff00019047983 */ /* 0x000ea20000100c00 */
[----:B------:R-:W0:Y:S01]  /*58b0*/  MUFU.RCP R13, R24 ;  /* 0x00000018000d7308 */ /* 0x000e220000001000 */
[----:B------:R-:W-:Y:S02]  /*58c0*/  BSSY.RECONVERGENT B2, `(.L_x_107) ;  /* 0x000000e000027945 */ /* 0x000fe40003800200 */
[----:B------:R1:W-:Y:S01]  /*58d0*/  STL.128 [R25+-0x20], R8 ;  /* 0xffffe00819007387 */ /* 0x0003e20000100c00 */
[----:B0-----:R-:W-:-:S04]  /*58e0*/  FFMA R12, -R24, R13, 1 ;  /* 0x3f800000180c7423 */ /* 0x001fc8000000010d */
[----:B------:R-:W-:Y:S01]  /*58f0*/  FFMA R13, R13, R12, R13 ;  /* 0x0000000c0d0d7223 */ /* 0x000fe2000000000d */
[----:B--2---:R-:W0:Y:S03]  /*5900*/  FCHK P0, R4, R24 ;  /* 0x0000001804007302 */ /* 0x004e260000000000 */
[----:B------:R-:W-:-:S04]  /*5910*/  FFMA R15, R13, R4, RZ ;  /* 0x000000040d0f7223 */ /* 0x000fc800000000ff */
[----:B------:R-:W-:-:S04]  /*5920*/  FFMA R12, -R24, R15, R4 ;  /* 0x0000000f180c7223 */ /* 0x000fc80000000104 */
[----:B-1----:R-:W-:Y:S01]  /*5930*/  FFMA R8, R13, R12, R15 ;  /* 0x0000000c0d087223 */ /* 0x002fe2000000000f */
[----:B0-----:R-:W-:Y:S06]  /*5940*/  @!P0 BRA `(.L_x_108) ;  /* 0x0000000000148947 */ /* 0x001fec0003800000 */
[----:B------:R-:W-:Y:S01]  /*5950*/  IMAD.MOV.U32 R20, RZ, RZ, R4 ;  /* 0x000000ffff147224 */ /* 0x000fe200078e0004 */
[----:B------:R-:W-:Y:S02]  /*5960*/  MOV R14, R24 ;  /* 0x00000018000e7202 */ /* 0x000fe40000000f00 */
[----:B------:R-:W-:-:S07]  /*5970*/  MOV R12, 0x5990 ;  /* 0x00005990000c7802 */ /* 0x000fce0000000f00 */
[----:B------:R-:W-:Y:S05]  /*5980*/  CALL.REL.NOINC `($__internal_1_$__cuda_sm3x_div_rn_noftz_f32_slowpath) ;  /* 0x0000002c001c7944 */ /* 0x000fea0003c00000 */
[----:B------:R-:W-:-:S07]  /*5990*/  MOV R8, R11 ;  /* 0x0000000b00087202 */ /* 0x000fce0000000f00 */
.L_x_108:
[----:B------:R-:W-:Y:S05]  /*59a0*/  BSYNC.RECONVERGENT B2 ;  /* 0x0000000000027941 */ /* 0x000fea0003800200 */
.L_x_107:
        /* <DEDUP_REMOVED lines=13> */
[----:B------:R-:W-:-:S07]  /*5a80*/  IMAD.MOV.U32 R9, RZ, RZ, R11 ;  /* 0x000000ffff097224 */ /* 0x000fce00078e000b */
.L_x_110:
[----:B------:R-:W-:Y:S05]  /*5a90*/  BSYNC.RECONVERGENT B2 ;  /* 0x0000000000027941 */ /* 0x000fea0003800200 */
.L_x_109:
        /* <DEDUP_REMOVED lines=14> */
.L_x_112:
[----:B------:R-:W-:Y:S05]  /*5b80*/  BSYNC.RECONVERGENT B2 ;  /* 0x0000000000027941 */ /* 0x000fea0003800200 */
.L_x_111:
        /* <DEDUP_REMOVED lines=9> */
[----:B------:R-:W-:Y:S01]  /*5c20*/  MOV R20, R7 ;  /* 0x0000000700147202 */ /* 0x000fe20000000f00 */
[----:B------:R-:W-:Y:S01]  /*5c30*/  IMAD.MOV.U32 R14, RZ, RZ, R24 ;  /* 0x000000ffff0e7224 */ /* 0x000fe200078e0018 */
[----:B------:R-:W-:-:S07]  /*5c40*/  MOV R12, 0x5c60 ;  /* 0x00005c60000c7802 */ /* 0x000fce0000000f00 */
[----:B------:R-:W-:Y:S05]  /*5c50*/  CALL.REL.NOINC `($__internal_1_$__cuda_sm3x_div_rn_noftz_f32_slowpath) ;  /* 0x0000002800687944 */ /* 0x000fea0003c00000 */
.L_x_114:
[----:B------:R-:W-:Y:S05]  /*5c60*/  BSYNC.RECONVERGENT B2 ;  /* 0x0000000000027941 */ /* 0x000fea0003800200 */
.L_x_113:
[----:B------:R-:W2:Y:S01]  /*5c70*/  LDL.128 R4, [R25] ;  /* 0x0000000019047983 */ /* 0x000ea20000100c00 */
        /* <DEDUP_REMOVED lines=10> */
[----:B------:R-:W-:Y:S02]  /*5d20*/  MOV R20, R4 ;  /* 0x0000000400147202 */ /* 0x000fe40000000f00 */
[----:B------:R-:W-:Y:S02]  /*5d30*/  MOV R14, R24 ;  /* 0x00000018000e7202 */ /* 0x000fe40000000f00 */
[----:B------:R-:W-:-:S07]  /*5d40*/  MOV R12, 0x5d60 ;  /* 0x00005d60000c7802 */ /* 0x000fce0000000f00 */
[----:B------:R-:W-:Y:S05]  /*5d50*/  CALL.REL.NOINC `($__internal_1_$__cuda_sm3x_div_rn_noftz_f32_slowpath) ;  /* 0x0000002800287944 */ /* 0x000fea0003c00000 */
[----:B------:R-:W-:-:S07]  /*5d60*/  MOV R8, R11 ;  /* 0x0000000b00087202 */ /* 0x000fce0000000f00 */
.L_x_116:
[----:B------:R-:W-:Y:S05]  /*5d70*/  BSYNC.RECONVERGENT B2 ;  /* 0x0000000000027941 */ /* 0x000fea0003800200 */
.L_x_115:
        /* <DEDUP_REMOVED lines=13> */
[----:B------:R-:W-:-:S07]  /*5e50*/  MOV R9, R11 ;  /* 0x0000000b00097202 */ /* 0x000fce0000000f00 */
.L_x_118:
[----:B------:R-:W-:Y:S05]  /*5e60*/  BSYNC.RECONVERGENT B2 ;  /* 0x0000000000027941 */ /* 0x000fea0003800200 */
.L_x_117:
        /* <DEDUP_REMOVED lines=14> */
.L_x_120:
[----:B------:R-:W-:Y:S05]  /*5f50*/  BSYNC.RECONVERGENT B2 ;  /* 0x0000000000027941 */ /* 0x000fea0003800200 */
.L_x_119:
        /* <DEDUP_REMOVED lines=13> */
.L_x_122:
[----:B------:R-:W-:Y:S05]  /*6030*/  BSYNC.RECONVERGENT B2 ;  /* 0x0000000000027941 */ /* 0x000fea0003800200 */
.L_x_121:
[----:B------:R-:W2:Y:S01]  /*6040*/  LDL.128 R4, [R25+0x10] ;  /* 0x0000100019047983 */ /* 0x000ea20000100c00 */
[----:B------:R-:W0:Y:S01]  /*6050*/  MUFU.RCP R13, R24 ;  /* 0x00000018000d7308 */ /* 0x000e220000001000 */
[----:B------:R-:W-:Y:S02]  /*6060*/  BSSY.RECONVERGENT B2, `(.L_x_123) ;  /* 0x000000e000027945 */ /* 0x000fe40003800200 */
[----:B------:R1:W-:Y:S01]  /*6070*/  STL.128 [R25], R8 ;  /* 0x0000000819007387 */ /* 0x0003e20000100c00 */
        /* <DEDUP_REMOVED lines=12> */
.L_x_124:
[----:B------:R-:W-:Y:S05]  /*6140*/  BSYNC.RECONVERGENT B2 ;  /* 0x0000000000027941 */ /* 0x000fea0003800200 */
.L_x_123:
        /* <DEDUP_REMOVED lines=14> */
.L_x_126:
[----:B------:R-:W-:Y:S05]  /*6230*/  BSYNC.RECONVERGENT B2 ;  /* 0x0000000000027941 */ /* 0x000fea0003800200 */
.L_x_125:
        /* <DEDUP_REMOVED lines=14> */
.L_x_128:
[----:B------:R-:W-:Y:S05]  /*6320*/  BSYNC.RECONVERGENT B2 ;  /* 0x0000000000027941 */ /* 0x000fea0003800200 */
.L_x_127:
        /* <DEDUP_REMOVED lines=13> */
.L_x_130:
[----:B------:R-:W-:Y:S05]  /*6400*/  BSYNC.RECONVERGENT B2 ;  /* 0x0000000000027941 */ /* 0x000fea0003800200 */
.L_x_129:
[----:B------:R0:W-:Y:S02]  /*6410*/  STL.128 [R25+0x10], R8 ;  /* 0x0000100819007387 */ /* 0x0001e40000100c00 */
[----:B0-----:R-:W-:Y:S01]  /*6420*/  IADD3 R25, PT, PT, R25, 0x40, RZ ;  /* 0x0000004019197810 */ /* 0x001fe20007ffe0ff */
[----:B------:R-:W-:Y:S06]  /*6430*/  @P2 BRA `(.L_x_131) ;  /* 0xfffffff000202947 */ /* 0x000fec000383ffff */
.L_x_98:
        /* <DEDUP_REMOVED lines=10> */
[----:B0-----:R-:W-:-:S04]  /*64e0*/  FFMA R4, -R24, R7, 1 ;  /* 0x3f80000018047423 */ /* 0x001fc80000000107 */
[----:B------:R-:W-:Y:S02]  /*64f0*/  FFMA R4, R7, R4, R7 ;  /* 0x0000000407047223 */ /* 0x000fe40000000007 */
[----:B--2---:R-:W0:Y:S02]  /*6500*/  FCHK P0, R20, R24 ;  /* 0x0000001814007302 */ /* 0x004e240000000000 */
[----:B------:R-:W-:-:S04]  /*6510*/  FFMA R7, R4, R20, RZ ;  /* 0x0000001404077223 */ /* 0x000fc800000000ff */
[----:B------:R-:W-:-:S04]  /*6520*/  FFMA R6, -R24, R7, R20 ;  /* 0x0000000718067223 */ /* 0x000fc80000000114 */
[----:B------:R-:W-:Y:S01]  /*6530*/  FFMA R11, R4, R6, R7 ;  /* 0x00000006040b7223 */ /* 0x000fe20000000007 */
[----:B0-----:R-:W-:Y:S06]  /*6540*/  @!P0 BRA `(.L_x_134) ;  /* 0x00000000000c8947 */ /* 0x001fec0003800000 */
[----:B------:R-:W-:Y:S01]  /*6550*/  IMAD.MOV.U32 R14, RZ, RZ, R24 ;  /* 0x000000ffff0e7224 */ /* 0x000fe200078e0018 */
[----:B------:R-:W-:-:S07]  /*6560*/  MOV R12, 0x6580 ;  /* 0x00006580000c7802 */ /* 0x000fce0000000f00 */
[----:B------:R-:W-:Y:S05]  /*6570*/  CALL.REL.NOINC `($__internal_1_$__cuda_sm3x_div_rn_noftz_f32_slowpath) ;  /* 0x0000002000207944 */ /* 0x000fea0003c00000 */
.L_x_134:
[----:B------:R-:W-:Y:S05]  /*6580*/  BSYNC.RECONVERGENT B2 ;  /* 0x0000000000027941 */ /* 0x000fea0003800200 */
.L_x_133:
[----:B------:R-:W2:Y:S01]  /*6590*/  LDL R20, [R5+0x4] ;  /* 0x0000040005147983 */ /* 0x000ea20000100800 */
[----:B------:R-:W0:Y:S01]  /*65a0*/  MUFU.RCP R7, R24 ;  /* 0x0000001800077308 */ /* 0x000e220000001000 */
[----:B------:R-:W-:Y:S02]  /*65b0*/  BSSY.RECONVERGENT B2, `(.L_x_135) ;  /* 0x000000d000027945 */ /* 0x000fe40003800200 */
[----:B------:R1:W-:Y:S01]  /*65c0*/  STL [R5], R11 ;  /* 0x0000000b05007387 */ /* 0x0003e20000100800 */
[----:B0-----:R-:W-:-:S04]  /*65d0*/  FFMA R4, -R24, R7, 1 ;  /* 0x3f80000018047423 */ /* 0x001fc80000000107 */
[----:B------:R-:W-:Y:S01]  /*65e0*/  FFMA R4, R7, R4, R7 ;  /* 0x0000000407047223 */ /* 0x000fe20000000007 */
[----:B--2---:R-:W0:Y:S03]  /*65f0*/  FCHK P0, R20, R24 ;  /* 0x0000001814007302 */ /* 0x004e260000000000 */
[----:B------:R-:W-:-:S04]  /*6600*/  FFMA R7, R4, R20, RZ ;  /* 0x0000001404077223 */ /* 0x000fc800000000ff */
[----:B------:R-:W-:-:S04]  /*6610*/  FFMA R6, -R24, R7, R20 ;  /* 0x0000000718067223 */ /* 0x000fc80000000114 */
[----:B------:R-:W-:Y:S01]  /*6620*/  FFMA R6, R4, R6, R7 ;  /* 0x0000000604067223 */ /* 0x000fe20000000007 */
[----:B01----:R-:W-:Y:S06]  /*6630*/  @!P0 BRA `(.L_x_136) ;  /* 0x0000000000108947 */ /* 0x003fec0003800000 */
[----:B------:R-:W-:Y:S02]  /*6640*/  MOV R14, R24 ;  /* 0x00000018000e7202 */ /* 0x000fe40000000f00 */
[----:B------:R-:W-:-:S07]  /*6650*/  MOV R12, 0x6670 ;  /* 0x00006670000c7802 */ /* 0x000fce0000000f00 */
[----:B------:R-:W-:Y:S05]  /*6660*/  CALL.REL.NOINC `($__internal_1_$__cuda_sm3x_div_rn_noftz_f32_slowpath) ;  /* 0x0000001c00e47944 */ /* 0x000fea0003c00000 */
[----:B------:R-:W-:-:S07]  /*6670*/  MOV R6, R11 ;  /* 0x0000000b00067202 */ /* 0x000fce0000000f00 */
.L_x_136:
[----:B------:R-:W-:Y:S05]  /*6680*/  BSYNC.RECONVERGENT B2 ;  /* 0x0000000000027941 */ /* 0x000fea0003800200 */
.L_x_135:
[----:B------:R-:W2:Y:S01]  /*6690*/  LDL R20, [R5+0x8] ;  /* 0x0000080005147983 */ /* 0x000ea20000100800 */
[----:B------:R-:W0:Y:S01]  /*66a0*/  MUFU.RCP R7, R24 ;  /* 0x0000001800077308 */ /* 0x000e220000001000 */
[----:B------:R-:W-:Y:S02]  /*66b0*/  BSSY.RECONVERGENT B2, `(.L_x_137) ;  /* 0x000000c000027945 */ /* 0x000fe40003800200 */
[----:B------:R1:W-:Y:S01]  /*66c0*/  STL [R5+0x4], R6 ;  /* 0x0000040605007387 */ /* 0x0003e20000100800 */
        /* <DEDUP_REMOVED lines=10> */
.L_x_138:
[----:B------:R-:W-:Y:S05]  /*6770*/  BSYNC.RECONVERGENT B2 ;  /* 0x0000000000027941 */ /* 0x000fea0003800200 */
.L_x_137:
        /* <DEDUP_REMOVED lines=14> */
[----:B------:R-:W-:-:S07]  /*6860*/  IMAD.MOV.U32 R6, RZ, RZ, R11 ;  /* 0x000000ffff067224 */ /* 0x000fce00078e000b */
.L_x_140:
[----:B------:R-:W-:Y:S05]  /*6870*/  BSYNC.RECONVERGENT B2 ;  /* 0x0000000000027941 */ /* 0x000fea0003800200 */
.L_x_139:
        /* <DEDUP_REMOVED lines=14> */
.L_x_142:
[----:B------:R-:W-:Y:S05]  /*6960*/  BSYNC.RECONVERGENT B2 ;  /* 0x0000000000027941 */ /* 0x000fea0003800200 */
.L_x_141:
        /* <DEDUP_REMOVED lines=15> */
.L_x_144:
[----:B------:R-:W-:Y:S05]  /*6a60*/  BSYNC.RECONVERGENT B2 ;  /* 0x0000000000027941 */ /* 0x000fea0003800200 */
.L_x_143:
        /* <DEDUP_REMOVED lines=14> */
.L_x_146:
[----:B------:R-:W-:Y:S05]  /*6b50*/  BSYNC.RECONVERGENT B2 ;  /* 0x0000000000027941 */ /* 0x000fea0003800200 */
.L_x_145:
        /* <DEDUP_REMOVED lines=11> */
[----:B------:R-:W-:Y:S01]  /*6c10*/  IMAD.MOV.U32 R14, RZ, RZ, R24 ;  /* 0x000000ffff0e7224 */ /* 0x000fe200078e0018 */
[----:B------:R-:W-:-:S07]  /*6c20*/  MOV R12, 0x6c40 ;  /* 0x00006c40000c7802 */ /* 0x000fce0000000f00 */
[----:B------:R-:W-:Y:S05]  /*6c30*/  CALL.REL.NOINC `($__internal_1_$__cuda_sm3x_div_rn_noftz_f32_slowpath) ;  /* 0x0000001800707944 */ /* 0x000fea0003c00000 */
[----:B------:R-:W-:-:S07]  /*6c40*/  MOV R4, R11 ;  /* 0x0000000b00047202 */ /* 0x000fce0000000f00 */
.L_x_148:
[----:B------:R-:W-:Y:S05]  /*6c50*/  BSYNC.RECONVERGENT B2 ;  /* 0x0000000000027941 */ /* 0x000fea0003800200 */
.L_x_147:
[----:B------:R0:W-:Y:S01]  /*6c60*/  STL [R5+0x1c], R4 ;  /* 0x00001c0405007387 */ /* 0x0001e20000100800 */
[----:B------:R-:W-:-:S07]  /*6c70*/  IADD3 R27, PT, PT, R27, 0x8, RZ ;  /* 0x000000081b1b7810 */ /* 0x000fce0007ffe0ff */
.L_x_132:
        /* <DEDUP_REMOVED lines=17> */
[----:B------:R-:W-:Y:S02]  /*6d90*/  MOV R14, R24 ;  /* 0x00000018000e7202 */ /* 0x000fe40000000f00 */
[----:B------:R-:W-:-:S07]  /*6da0*/  MOV R12, 0x6dc0 ;  /* 0x00006dc0000c7802 */ /* 0x000fce0000000f00 */
[----:B------:R-:W-:Y:S05]  /*6db0*/  CALL.REL.NOINC `($__internal_1_$__cuda_sm3x_div_rn_noftz_f32_slowpath) ;  /* 0x0000001800107944 */ /* 0x000fea0003c00000 */
.L_x_151:
[----:B------:R-:W-:Y:S05]  /*6dc0*/  BSYNC.RECONVERGENT B2 ;  /* 0x0000000000027941 */ /* 0x000fea0003800200 */
.L_x_150:
        /* <DEDUP_REMOVED lines=15> */
.L_x_153:
[----:B------:R-:W-:Y:S05]  /*6ec0*/  BSYNC.RECONVERGENT B2 ;  /* 0x0000000000027941 */ /* 0x000fea0003800200 */
.L_x_152:
        /* <DEDUP_REMOVED lines=14> */
.L_x_155:
[----:B------:R-:W-:Y:S05]  /*6fb0*/  BSYNC.RECONVERGENT B2 ;  /* 0x0000000000027941 */ /* 0x000fea0003800200 */
.L_x_154:
        /* <DEDUP_REMOVED lines=15> */
.L_x_157:
[----:B------:R-:W-:Y:S05]  /*70b0*/  BSYNC.RECONVERGENT B2 ;  /* 0x0000000000027941 */ /* 0x000fea0003800200 */
.L_x_156:
[----:B------:R1:W-:Y:S01]  /*70c0*/  STL [R5+0xc], R4 ;  /* 0x00000c0405007387 */ /* 0x0003e20000100800 */
[----:B------:R-:W-:-:S07]  /*70d0*/  VIADD R27, R27, 0x4 ;  /* 0x000000041b1b7836 */ /* 0x000fce0000000000 */
.L_x_149:
[----:B------:R-:W-:-:S09]  /*70e0*/  UISETP.NE.AND UP0, UPT, UR5, URZ, UPT ;  /* 0x000000ff0500728c */ /* 0x000fd2000bf05270 */
[----:B------:R-:W-:Y:S05]  /*70f0*/  BRA.U !UP0, `(.L_x_97) ;  /* 0x0000000108547547 */ /* 0x000fea000b800000 */
[----:B------:R-:W-:Y:S01]  /*7100*/  IMAD R16, R27, 0x4, R16 ;  /* 0x000000041b107824 */ /* 0x000fe200078e0210 */
[----:B------:R-:W-:-:S12]  /*7110*/  UIADD3 UR4, UPT, UPT, -UR5, URZ, URZ ;  /* 0x000000ff05047290 */ /* 0x000fd8000fffe1ff */
.L_x_160:
[----:B------:R-:W2:Y:S01]  /*7120*/  LDL R20, [R16] ;  /* 0x0000000010147983 */ /* 0x000ea20000100800 */
[----:B01----:R-:W0:Y:S01]  /*7130*/  MUFU.RCP R5, R24 ;  /* 0x0000001800057308 */ /* 0x003e220000001000 */
[----:B------:R-:W-:Y:S01]  /*7140*/  UIADD3 UR4, UPT, UPT, UR4, 0x1, URZ ;  /* 0x0000000104047890 */ /* 0x000fe2000fffe0ff */
[----:B------:R-:W-:Y:S03]  /*7150*/  BSSY.RECONVERGENT B2, `(.L_x_158) ;  /* 0x000000c000027945 */ /* 0x000fe60003800200 */
[----:B------:R-:W-:Y:S01]  /*7160*/  UISETP.NE.AND UP0, UPT, UR4, URZ, UPT ;  /* 0x000000ff0400728c */ /* 0x000fe2000bf05270 */
[----:B0-----:R-:W-:-:S04]  /*7170*/  FFMA R4, -R24, R5, 1 ;  /* 0x3f80000018047423 */ /* 0x001fc80000000105 */
[----:B------:R-:W-:Y:S01]  /*7180*/  FFMA R4, R5, R4, R5 ;  /* 0x0000000405047223 */ /* 0x000fe20000000005 */
[----:B--2---:R-:W0:Y:S03]  /*7190*/  FCHK P0, R20, R24 ;  /* 0x0000001814007302 */ /* 0x004e260000000000 */
[----:B------:R-:W-:-:S04]  /*71a0*/  FFMA R5, R4, R20, RZ ;  /* 0x0000001404057223 */ /* 0x000fc800000000ff */
[----:B------:R-:W-:-:S04]  /*71b0*/  FFMA R6, -R24, R5, R20 ;  /* 0x0000000518067223 */ /* 0x000fc80000000114 */
[----:B------:R-:W-:Y:S01]  /*71c0*/  FFMA R11, R4, R6, R5 ;  /* 0x00000006040b7223 */ /* 0x000fe20000000005 */
[----:B0-----:R-:W-:Y:S06]  /*71d0*/  @!P0 BRA `(.L_x_159) ;  /* 0x00000000000c8947 */ /* 0x001fec0003800000 */
[----:B------:R-:W-:Y:S02]  /*71e0*/  MOV R14, R24 ;  /* 0x00000018000e7202 */ /* 0x000fe40000000f00 */
[----:B------:R-:W-:-:S07]  /*71f0*/  MOV R12, 0x7210 ;  /* 0x00007210000c7802 */ /* 0x000fce0000000f00 */
[----:B------:R-:W-:Y:S05]  /*7200*/  CALL.REL.NOINC `($__internal_1_$__cuda_sm3x_div_rn_noftz_f32_slowpath) ;  /* 0x0000001000fc7944 */ /* 0x000fea0003c00000 */
.L_x_159:
[----:B------:R-:W-:Y:S05]  /*7210*/  BSYNC.RECONVERGENT B2 ;  /* 0x0000000000027941 */ /* 0x000fea0003800200 */
.L_x_158:
[----:B------:R0:W-:Y:S02]  /*7220*/  STL [R16], R11 ;  /* 0x0000000b10007387 */ /* 0x0001e40000100800 */
[----:B0-----:R-:W-:Y:S01]  /*7230*/  IADD3 R16, PT, PT, R16, 0x4, RZ ;  /* 0x0000000410107810 */ /* 0x001fe20007ffe0ff */
[----:B------:R-:W-:Y:S06]  /*7240*/  BRA.U UP0, `(.L_x_160) ;  /* 0xfffffffd00b47547 */ /* 0x000fec000b83ffff */
.L_x_97:
[----:B------:R-:W2:Y:S01]  /*7250*/  LDC R41, c[0x0][0x3b8] ;  /* 0x0000ee00ff297b82 */ /* 0x000ea20000000800 */
[----:B------:R3:W-:Y:S04]  /*7260*/  STL.128 [R1+0x100], RZ ;  /* 0x000100ff01007387 */ /* 0x0007e80000100c00 */
[----:B------:R3:W-:Y:S04]  /*7270*/  STL.128 [R1+0x110], RZ ;  /* 0x000110ff01007387 */ /* 0x0007e80000100c00 */
[----:B------:R3:W-:Y:S04]  /*7280*/  STL.128 [R1+0x120], RZ ;  /* 0x000120ff01007387 */ /* 0x0007e80000100c00 */
[----:B------:R3:W-:Y:S01]  /*7290*/  STL.128 [R1+0x130], RZ ;  /* 0x000130ff01007387 */ /* 0x0007e20000100c00 */
[----:B------:R-:W-:Y:S01]  /*72a0*/  BAR.SYNC.DEFER_BLOCKING 0x0 ;  /* 0x0000000000007b1d */ /* 0x000fe20000010000 */
[----:B--2---:R-:W-:-:S13]  /*72b0*/  ISETP.GE.AND P0, PT, R41, 0x1, PT ;  /* 0x000000012900780c */ /* 0x004fda0003f06270 */
[----:B---3--:R-:W-:Y:S05]  /*72c0*/  @!P0 BRA `(.L_x_161) ;  /* 0x0000001000288947 */ /* 0x008fea0003800000 */
[----:B------:R-:W2:Y:S01]  /*72d0*/  LDC R32, c[0x0][0x360] ;  /* 0x0000d800ff207b82 */ /* 0x000ea20000000800 */
[----:B------:R-:W-:Y:S01]  /*72e0*/  LEA R41, R41, R0, 0x2 ;  /* 0x0000000029297211 */ /* 0x000fe200078e10ff */
[C---:B------:R-:W-:Y:S01]  /*72f0*/  IMAD R38, R19.reuse, 0x4, R3 ;  /* 0x0000000413267824 */ /* 0x040fe200078e0203 */
[----:B------:R-:W-:Y:S02]  /*7300*/  MOV R44, R19 ;  /* 0x00000013002c7202 */ /* 0x000fe40000000f00 */
[----:B------:R-:W-:Y:S02]  /*7310*/  CS2R R10, SRZ ;  /* 0x00000000000a7805 */ /* 0x000fe4000001ff00 */
[----:B------:R-:W-:Y:S02]  /*7320*/  LEA R0, R19, R41, 0x2 ;  /* 0x0000002913007211 */ /* 0x000fe400078e10ff */
[----:B------:R-:W-:Y:S02]  /*7330*/  CS2R R14, SRZ ;  /* 0x00000000000e7805 */ /* 0x000fe4000001ff00 */
[----:B------:R-:W-:-:S02]  /*7340*/  CS2R R12, SRZ ;  /* 0x00000000000c7805 */ /* 0x000fc4000001ff00 */
[----:B------:R-:W-:Y:S02]  /*7350*/  CS2R R22, SRZ ;  /* 0x0000000000167805 */ /* 0x000fe4000001ff00 */
[----:B------:R-:W-:Y:S01]  /*7360*/  CS2R R20, SRZ ;  /* 0x0000000000147805 */ /* 0x000fe2000001ff00 */
[----:B------:R-:W3:Y:S01]  /*7370*/  LDCU UR5, c[0x0][0x3b8] ;  /* 0x00007700ff0577ac */ /* 0x000ee20008000800 */
[----:B------:R-:W-:Y:S01]  /*7380*/  UMOV UR4, URZ ;  /* 0x000000ff00047c82 */ /* 0x000fe20008000000 */
[----:B--2---:R-:W2:Y:S01]  /*7390*/  I2F.U32.RP R6, R32 ;  /* 0x0000002000067306 */ /* 0x004ea20000209000 */
[----:B------:R-:W-:Y:S01]  /*73a0*/  IMAD.IADD R16, R19, 0x1, R32 ;  /* 0x0000000113107824 */ /* 0x000fe200078e0220 */
[C---:B------:R-:W-:Y:S01]  /*73b0*/  ISETP.NE.U32.AND P2, PT, R32.reuse, RZ, PT ;  /* 0x000000ff2000720c */ /* 0x040fe20003f45070 */
[C---:B------:R-:W-:Y:S01]  /*73c0*/  IMAD R33, R32.reuse, 0x4, R38 ;  /* 0x0000000420217824 */ /* 0x040fe200078e0226 */
[----:B------:R-:W-:Y:S01]  /*73d0*/  LEA R34, R32, R0, 0x2 ;  /* 0x0000000020227211 */ /* 0x000fe200078e10ff */
[----:B------:R-:W-:Y:S01]  /*73e0*/  IMAD.MOV.U32 R42, RZ, RZ, R16 ;  /* 0x000000ffff2a7224 */ /* 0x000fe200078e0010 */
[----:B------:R-:W-:-:S02]  /*73f0*/  ISETP.GE.U32.AND P0, PT, R16, 0x10, PT ;  /* 0x000000101000780c */ /* 0x000fc40003f06070 */
[C---:B------:R-:W-:Y:S02]  /*7400*/  VIMNMX.U32 R7, PT, PT, R16.reuse, 0x10, !PT ;  /* 0x0000001010077848 */ /* 0x040fe40007fe0000 */
[----:B------:R-:W-:Y:S02]  /*7410*/  SEL R40, RZ, 0x1, P0 ;  /* 0x00000001ff287807 */ /* 0x000fe40000000000 */
[----:B------:R-:W-:Y:S02]  /*7420*/  IADD3 R35, PT, PT, R16, R32, RZ ;  /* 0x0000002010237210 */ /* 0x000fe40007ffe0ff */
[----:B------:R-:W-:Y:S01]  /*7430*/  IADD3 R7, PT, PT, R7, -R16, -R40 ;  /* 0x8000001007077210 */ /* 0x000fe20007ffe828 */
[----:B--2---:R-:W0:Y:S01]  /*7440*/  MUFU.RCP R6, R6 ;  /* 0x0000000600067308 */ /* 0x004e220000001000 */
[C---:B------:R-:W-:Y:S02]  /*7450*/  LEA R45, R32.reuse, R33, 0x2 ;  /* 0x00000021202d7211 */ /* 0x040fe400078e10ff */
[----:B------:R-:W-:-:S02]  /*7460*/  LEA R36, R32, R34, 0x2 ;  /* 0x0000002220247211 */ /* 0x000fc400078e10ff */
[----:B------:R-:W-:Y:S02]  /*7470*/  IADD3 R37, PT, PT, R35, R32, RZ ;  /* 0x0000002023257210 */ /* 0x000fe40007ffe0ff */
[----:B------:R-:W-:Y:S02]  /*7480*/  MOV R43, R35 ;  /* 0x00000023002b7202 */ /* 0x000fe40000000f00 */
[----:B01----:R-:W-:-:S04]  /*7490*/  IADD3 R4, PT, PT, R6, 0xffffffe, RZ ;  /* 0x0ffffffe06047810 */ /* 0x003fc80007ffe0ff */
[----:B------:R0:W1:Y:S02]  /*74a0*/  F2I.FTZ.U32.TRUNC.NTZ R5, R4 ;  /* 0x0000000400057305 */ /* 0x000064000021f000 */
[----:B0-----:R-:W-:Y:S01]  /*74b0*/  HFMA2 R4, -RZ, RZ, 0, 0 ;  /* 0x00000000ff047431 */ /* 0x001fe200000001ff */
[----:B-1----:R-:W-:-:S05]  /*74c0*/  IADD3 R9, PT, PT, RZ, -R5, RZ ;  /* 0x80000005ff097210 */ /* 0x002fca0007ffe0ff */
[----:B------:R-:W-:-:S04]  /*74d0*/  IMAD R9, R9, R32, RZ ;  /* 0x0000002009097224 */ /* 0x000fc800078e02ff */
[----:B------:R-:W-:Y:S01]  /*74e0*/  IMAD.HI.U32 R6, R5, R9, R4 ;  /* 0x0000000905067227 */ /* 0x000fe200078e0004 */
[----:B------:R-:W-:-:S05]  /*74f0*/  CS2R R8, SRZ ;  /* 0x0000000000087805 */ /* 0x000fca000001ff00 */
[----:B------:R-:W-:-:S05]  /*7500*/  IMAD.HI.U32 R5, R6, R7, RZ ;  /* 0x0000000706057227 */ /* 0x000fca00078e00ff */
[----:B------:R-:W-:-:S05]  /*7510*/  IADD3 R4, PT, PT, -R5, RZ, RZ ;  /* 0x000000ff05047210 */ /* 0x000fca0007ffe1ff */
[----:B------:R-:W-:Y:S02]  /*7520*/  IMAD R7, R32, R4, R7 ;  /* 0x0000000420077224 */ /* 0x000fe400078e0207 */
[----:B------:R-:W-:-:S03]  /*7530*/  IMAD.MOV.U32 R4, RZ, RZ, RZ ;  /* 0x000000ffff047224 */ /* 0x000fc600078e00ff */
[----:B------:R-:W-:-:S13]  /*7540*/  ISETP.GE.U32.AND P0, PT, R7, R32, PT ;  /* 0x000000200700720c */ /* 0x000fda0003f06070 */
[-C--:B------:R-:W-:Y:S02]  /*7550*/  @P0 IADD3 R7, PT, PT, R7, -R32.reuse, RZ ;  /* 0x8000002007070210 */ /* 0x080fe40007ffe0ff */
[----:B------:R-:W-:Y:S02]  /*7560*/  @P0 IADD3 R5, PT, PT, R5, 0x1, RZ ;  /* 0x0000000105050810 */ /* 0x000fe40007ffe0ff */
[----:B------:R-:W-:Y:S02]  /*7570*/  ISETP.GE.U32.AND P1, PT, R7, R32, PT ;  /* 0x000000200700720c */ /* 0x000fe40003f26070 */
[----:B------:R-:W-:-:S11]  /*7580*/  CS2R R6, SRZ ;  /* 0x0000000000067805 */ /* 0x000fd6000001ff00 */
[----:B------:R-:W-:Y:S01]  /*7590*/  @P1 VIADD R5, R5, 0x1 ;  /* 0x0000000105051836 */ /* 0x000fe20000000000 */
[----:B------:R-:W-:-:S04]  /*75a0*/  @!P2 LOP3.LUT R5, RZ, R32, RZ, 0x33, !PT ;  /* 0x00000020ff05a212 */ /* 0x000fc800078e33ff */
[----:B------:R-:W-:Y:S01]  /*75b0*/  IADD3 R40, PT, PT, R40, R5, RZ ;  /* 0x0000000528287210 */ /* 0x000fe20007ffe0ff */
[----:B------:R-:W-:-:S03]  /*75c0*/  HFMA2 R5, -RZ, RZ, 0, 0 ;  /* 0x00000000ff057431 */ /* 0x000fc600000001ff */
[----:B---3--:R-:W-:-:S07]  /*75d0*/  LOP3.LUT R39, R40, 0x3, RZ, 0xc0, !PT ;  /* 0x0000000328277812 */ /* 0x008fce00078ec0ff */
.L_x_170:
[----:B------:R-:W-:Y:S01]  /*75e0*/  ISETP.GT.U32.AND P0, PT, R19, 0xf, PT ;  /* 0x0000000f1300780c */ /* 0x000fe20003f04070 */
[----:B------:R-:W-:-:S12]  /*75f0*/  BSSY.RECONVERGENT B0, `(.L_x_162) ;  /* 0x00000a6000007945 */ /* 0x000fd80003800200 */
[----:B------:R-:W-:Y:S05]  /*7600*/  @P0 BRA `(.L_x_163) ;  /* 0x0000000800900947 */ /* 0x000fea0003800000 */
[----:B------:R-:W-:Y:S01]  /*7610*/  ISETP.NE.AND P0, PT, R39, 0x3, PT ;  /* 0x000000032700780c */ /* 0x000fe20003f05270 */
[----:B------:R-:W-:Y:S01]  /*7620*/  BSSY.RECONVERGENT B1, `(.L_x_164) ;  /* 0x000001c000017945 */ /* 0x000fe20003800200 */
[----:B------:R-:W-:-:S11]  /*7630*/  MOV R25, R19 ;  /* 0x0000001300197202 */ /* 0x000fd60000000f00 */
        /* <DEDUP_REMOVED lines=8> */
.L_x_167:
[----:B------:R-:W-:Y:S05]  /*76c0*/  BSYNC.RECONVERGENT B2 ;  /* 0x0000000000027941 */ /* 0x000fea0003800200 */
.L_x_166:
[----:B0-----:R-:W-:Y:S01]  /*76d0*/  IMAD.MOV.U32 R25, RZ, RZ, R16 ;  /* 0x000000ffff197224 */ /* 0x001fe200078e0010 */
[----:B------:R-:W-:Y:S06]  /*76e0*/  @!P1 BRA `(.L_x_165) ;  /* 0x00000000003c9947 */ /* 0x000fec0003800000 */
[----:B------:R-:W-:Y:S01]  /*76f0*/  ISETP.GE.AND P0, PT, R42, R27, PT ;  /* 0x0000001b2a00720c */ /* 0x000fe20003f06270 */
[----:B------:R-:W-:Y:S01]  /*7700*/  BSSY.RECONVERGENT B2, `(.L_x_168) ;  /* 0x0000005000027945 */ /* 0x000fe20003800200 */
[----:B------:R-:W-:-:S11]  /*7710*/  ISETP.NE.AND P1, PT, R39, 0x1, PT ;  /* 0x000000012700780c */ /* 0x000fd60003f25270 */
[----:B------:R-:W-:Y:S05]  /*7720*/  @P0 BRA `(.L_x_169) ;  /* 0x0000000000080947 */ /* 0x000fea0003800000 */
[----:B------:R-:W2:Y:S04]  /*7730*/  LDL R25, [R33] ;  /* 0x0000000021197983 */ /* 0x000ea80000100800 */
[----:B--2---:R0:W-:Y:S02]  /*7740*/  STS [R34], R25 ;  /* 0x0000001922007388 */ /* 0x0041e40000000800 */
.L_x_169:
[----:B------:R-:W-:Y:S05]  /*7750*/  BSYNC.RECONVERGENT B2 ;  /* 0x0000000000027941 */ /* 0x000fea0003800200 */
.L_x_168:
[----:B0-----:R-:W-:Y:S01]  /*7760*/  MOV R25, R35 ;  /* 0x0000002300197202 */ /* 0x001fe20000000f00 */
[----:B------:R-:W-:Y:S06]  /*7770*/  @!P1 BRA `(.L_x_165) ;  /* 0x0000000000189947 */ /* 0x000fec0003800000 */
[----:B------:R-:W-:Y:S02]  /*7780*/  ISETP.GE.AND P0, PT, R43, R27, PT ;  /* 0x0000001b2b00720c */ /* 0x000fe40003f06270 */
[----:B------:R-:W-:-:S11]  /*7790*/  MOV R25, R37 ;  /* 0x0000002500197202 */ /* 0x000fd60000000f00 */
[----:B------:R-:W-:Y:S05]  /*77a0*/  @P0 BRA `(.L_x_165) ;  /* 0x00000000000c0947 */ /* 0x000fea0003800000 */
[----:B------:R-:W2:Y:S01]  /*77b0*/  LDL R27, [R45] ;  /* 0x000000002d1b7983 */ /* 0x000ea20000100800 */
[----:B------:R-:W-:-:S03]  /*77c0*/  MOV R25, R37 ;  /* 0x0000002500197202 */ /* 0x000fc60000000f00 */
[----:B--2---:R0:W-:Y:S04]  /*77d0*/  STS [R36], R27 ;  /* 0x0000001b24007388 */ /* 0x0041e80000000800 */
.L_x_165:
[----:B------:R-:W-:Y:S05]  /*77e0*/  BSYNC.RECONVERGENT B1 ;  /* 0x0000000000017941 */ /* 0x000fea0003800200 */
.L_x_164:
[----:B------:R-:W-:-:S13]  /*77f0*/  ISETP.GE.U32.AND P0, PT, R40, 0x3, PT ;  /* 0x000000032800780c */ /* 0x000fda0003f06070 */
[----:B------:R-:W-:Y:S05]  /*7800*/  @!P0 BRA `(.L_x_163) ;  /* 0x0000000800108947 */ /* 0x000fea0003800000 */
[----:B------:R-:W1:Y:S01]  /*7810*/  LDC R24, c[0x0][0x3b8] ;  /* 0x0000ee00ff187b82 */ /* 0x000e620000000800 */
[----:B0-----:R-:W-:-:S04]  /*7820*/  IADD3 R27, PT, PT, R25, UR4, RZ ;  /* 0x00000004191b7c10 */ /* 0x001fc8000fffe0ff */
[----:B-1----:R-:W-:-:S13]  /*7830*/  ISETP.GE.AND P0, PT, R27, R24, PT ;  /* 0x000000181b00720c */ /* 0x002fda0003f06270 */
[----:B------:R-:W-:-:S06]  /*7840*/  @!P0 IMAD R27, R25, 0x4, R3 ;  /* 0x00000004191b8824 */ /* 0x000fcc00078e0203 */
[----:B------:R-:W2:Y:S01]  /*7850*/  @!P0 LDL R27, [R27] ;  /* 0x000000001b1b8983 */ /* 0x000ea20000100800 */
[----:B------:R-:W-:Y:S02]  /*7860*/  IADD3 R26, PT, PT, R32, R25, RZ ;  /* 0x00000019201a7210 */ /* 0x000fe40007ffe0ff */
[----:B------:R-:W-:Y:S02]  /*7870*/  @!P0 LEA R28, R25, R41, 0x2 ;  /* 0x00000029191c8211 */ /* 0x000fe400078e10ff */
[----:B------:R-:W-:-:S03]  /*7880*/  IADD3 R29, PT, PT, R26, UR4, RZ ;  /* 0x000000041a1d7c10 */ /* 0x000fc6000fffe0ff */
[----:B--2---:R-:W-:Y:S01]  /*7890*/  @!P0 STS [R28], R27 ;  /* 0x0000001b1c008388 */ /* 0x004fe20000000800 */
[----:B------:R-:W-:-:S13]  /*78a0*/  ISETP.GE.AND P0, PT, R29, R24, PT ;  /* 0x000000181d00720c */ /* 0x000fda0003f06270 */
[----:B------:R-:W-:-:S06]  /*78b0*/  @!P0 LEA R29, R26, R3, 0x2 ;  /* 0x000000031a1d8211 */ /* 0x000fcc00078e10ff */
[----:B------:R-:W2:Y:S01]  /*78c0*/  @!P0 LDL R29, [R29] ;  /* 0x000000001d1d8983 */ /* 0x000ea20000100800 */
[----:B------:R-:W-:Y:S01]  /*78d0*/  LEA R31, R32, R25, 0x1 ;  /* 0x00000019201f7211 */ /* 0x000fe200078e08ff */
[----:B------:R-:W-:-:S03]  /*78e0*/  @!P0 IMAD R30, R26, 0x4, R41 ;  /* 0x000000041a1e8824 */ /* 0x000fc600078e0229 */
[----:B------:R-:W-:Y:S02]  /*78f0*/  IADD3 R31, PT, PT, R31, UR4, RZ ;  /* 0x000000041f1f7c10 */ /* 0x000fe4000fffe0ff */
[----:B--2---:R0:W-:Y:S02]  /*7900*/  @!P0 STS [R30], R29 ;  /* 0x0000001d1e008388 */ /* 0x0041e40000000800 */
[----:B------:R-:W-:Y:S02]  /*7910*/  ISETP.GE.AND P0, PT, R31, R24, PT ;  /* 0x000000181f00720c */ /* 0x000fe40003f06270 */
[----:B0-----:R-:W-:-:S11]  /*7920*/  IADD3 R30, PT, PT, R26, R32, RZ ;  /* 0x000000201a1e7210 */ /* 0x001fd60007ffe0ff */
[----:B------:R-:W-:-:S05]  /*7930*/  @!P0 LEA R26, R30, R3, 0x2 ;  /* 0x000000031e1a8211 */ /* 0x000fca00078e10ff */
[----:B------:R-:W2:Y:S01]  /*7940*/  @!P0 LDL R27, [R26] ;  /* 0x000000001a1b8983 */ /* 0x000ea20000100800 */
[----:B------:R-:W-:Y:S02]  /*7950*/  IMAD R31, R32, 0x3, R25 ;  /* 0x00000003201f7824 */ /* 0x000fe400078e0219 */
[----:B------:R-:W-:-:S03]  /*7960*/  @!P0 IMAD R28, R30, 0x4, R41 ;  /* 0x000000041e1c8824 */ /* 0x000fc600078e0229 */
[----:B------:R-:W-:Y:S02]  /*7970*/  IADD3 R31, PT, PT, R31, UR4, RZ ;  /* 0x000000041f1f7c10 */ /* 0x000fe4000fffe0ff */
[----:B--2---:R1:W-:Y:S02]  /*7980*/  @!P0 STS [R28], R27 ;  /* 0x0000001b1c008388 */ /* 0x0043e40000000800 */
[----:B------:R-:W-:Y:S02]  /*7990*/  ISETP.GE.AND P0, PT, R31, R24, PT ;  /* 0x000000181f00720c */ /* 0x000fe40003f06270 */
[----:B------:R-:W-:-:S11]  /*79a0*/  IADD3 R31, PT, PT, R30, R32, RZ ;  /* 0x000000201e1f7210 */ /* 0x000fd60007ffe0ff */
[----:B------:R-:W-:-:S06]  /*79b0*/  @!P0 LEA R29, R31, R3, 0x2 ;  /* 0x000000031f1d8211 */ /* 0x000fcc00078e10ff */
[----:B------:R-:W2:Y:S01]  /*79c0*/  @!P0 LDL R29, [R29] ;  /* 0x000000001d1d8983 */ /* 0x000ea20000100800 */
[C---:B------:R-:W-:Y:S01]  /*79d0*/  @!P0 LEA R30, R31.reuse, R41, 0x2 ;  /* 0x000000291f1e8211 */ /* 0x040fe200078e10ff */
[----:B------:R-:W-:-:S04]  /*79e0*/  IMAD.IADD R26, R31, 0x1, R32 ;  /* 0x000000011f1a7824 */ /* 0x000fc800078e0220 */
[----:B--2---:R1:W-:Y:S01]  /*79f0*/  @!P0 STS [R30], R29 ;  /* 0x0000001d1e008388 */ /* 0x0043e20000000800 */
[----:B------:R-:W-:-:S13]  /*7a00*/  ISETP.GT.U32.AND P0, PT, R26, 0xf, PT ;  /* 0x0000000f1a00780c */ /* 0x000fda0003f04070 */
[----:B-1----:R-:W-:Y:S05]  /*7a10*/  @P0 BRA `(.L_x_163) ;  /* 0x00000004008c0947 */ /* 0x002fea0003800000 */
[----:B------:R-:W-:-:S04]  /*7a20*/  LEA R27, R32, R25, 0x2 ;  /* 0x00000019201b7211 */ /* 0x000fc800078e10ff */
[----:B------:R-:W-:-:S04]  /*7a30*/  IADD3 R27, PT, PT, R27, UR4, RZ ;  /* 0x000000041b1b7c10 */ /* 0x000fc8000fffe0ff */
[----:B------:R-:W-:-:S13]  /*7a40*/  ISETP.GE.AND P0, PT, R27, R24, PT ;  /* 0x000000181b00720c */ /* 0x000fda0003f06270 */
[----:B------:R-:W-:-:S06]  /*7a50*/  @!P0 LEA R27, R26, R3, 0x2 ;  /* 0x000000031a1b8211 */ /* 0x000fcc00078e10ff */
[----:B------:R-:W2:Y:S01]  /*7a60*/  @!P0 LDL R27, [R27] ;  /* 0x000000001b1b8983 */ /* 0x000ea20000100800 */
[----:B------:R-:W-:Y:S01]  /*7a70*/  IMAD R29, R32, 0x5, R25 ;  /* 0x00000005201d7824 */ /* 0x000fe200078e0219 */
[----:B------:R-:W-:-:S03]  /*7a80*/  @!P0 LEA R28, R26, R41, 0x2 ;  /* 0x000000291a1c8211 */ /* 0x000fc600078e10ff */
[----:B------:R-:W-:Y:S02]  /*7a90*/  VIADD R29, R29, UR4 ;  /* 0x000000041d1d7c36 */ /* 0x000fe40008000000 */
[----:B--2---:R0:W-:Y:S03]  /*7aa0*/  @!P0 STS [R28], R27 ;  /* 0x0000001b1c008388 */ /* 0x0041e60000000800 */
[----:B------:R-:W-:Y:S02]  /*7ab0*/  ISETP.GE.AND P0, PT, R29, R24, PT ;  /* 0x000000181d00720c */ /* 0x000fe40003f06270 */
[----:B0-----:R-:W-:-:S11]  /*7ac0*/  IADD3 R28, PT, PT, R26, R32, RZ ;  /* 0x000000201a1c7210 */ /* 0x001fd60007ffe0ff */
[----:B------:R-:W-:-:S06]  /*7ad0*/  @!P0 LEA R26, R28, R3, 0x2 ;  /* 0x000000031c1a8211 */ /* 0x000fcc00078e10ff */
[----:B------:R-:W2:Y:S01]  /*7ae0*/  @!P0 LDL R26, [R26] ;  /* 0x000000001a1a8983 */ /* 0x000ea20000100800 */
[----:B------:R-:W-:Y:S01]  /*7af0*/  IMAD R30, R32, 0x6, R25 ;  /* 0x00000006201e7824 */ /* 0x000fe200078e0219 */
[----:B------:R-:W-:-:S04]  /*7b00*/  @!P0 LEA R29, R28, R41, 0x2 ;  /* 0x000000291c1d8211 */ /* 0x000fc800078e10ff */
[----:B------:R-:W-:Y:S01]  /*7b10*/  IADD3 R31, PT, PT, R30, UR4, RZ ;  /* 0x000000041e1f7c10 */ /* 0x000fe2000fffe0ff */
[----:B--2---:R0:W-:Y:S03]  /*7b20*/  @!P0 STS [R29], R26 ;  /* 0x0000001a1d008388 */ /* 0x0041e60000000800 */
[----:B------:R-:W-:Y:S01]  /*7b30*/  ISETP.GE.AND P0, PT, R31, R24, PT ;  /* 0x000000181f00720c */ /* 0x000fe20003f06270 */
[----:B0-----:R-:W-:-:S12]  /*7b40*/  IMAD.IADD R29, R28, 0x1, R32 ;  /* 0x000000011c1d7824 */ /* 0x001fd800078e0220 */
[----:B------:R-:W-:-:S06]  /*7b50*/  @!P0 LEA R27, R29, R3, 0x2 ;  /* 0x000000031d1b8211 */ /* 0x000fcc00078e10ff */
[----:B------:R-:W2:Y:S01]  /*7b60*/  @!P0 LDL R27, [R27] ;  /* 0x000000001b1b8983 */ /* 0x000ea20000100800 */
[----:B------:R-:W-:Y:S01]  /*7b70*/  IMAD R30, R32, 0x7, R25 ;  /* 0x00000007201e7824 */ /* 0x000fe200078e0219 */
[C---:B------:R-:W-:Y:S02]  /*7b80*/  @!P0 LEA R28, R29.reuse, R41, 0x2 ;  /* 0x000000291d1c8211 */ /* 0x040fe400078e10ff */
[----:B------:R-:W-:Y:S02]  /*7b90*/  IADD3 R26, PT, PT, R29, R32, RZ ;  /* 0x000000201d1a7210 */ /* 0x000fe40007ffe0ff */
[----:B------:R-:W-:Y:S01]  /*7ba0*/  IADD3 R31, PT, PT, R30, UR4, RZ ;  /* 0x000000041e1f7c10 */ /* 0x000fe2000fffe0ff */
[----:B--2---:R1:W-:Y:S03]  /*7bb0*/  @!P0 STS [R28], R27 ;  /* 0x0000001b1c008388 */ /* 0x0043e60000000800 */
[----:B------:R-:W-:-:S13]  /*7bc0*/  ISETP.GE.AND P0, PT, R31, R24, PT ;  /* 0x000000181f00720c */ /* 0x000fda0003f06270 */
[----:B------:R-:W-:-:S06]  /*7bd0*/  @!P0 IMAD R29, R26, 0x4, R3 ;  /* 0x000000041a1d8824 */ /* 0x000fcc00078e0203 */
[----:B------:R-:W2:Y:S01]  /*7be0*/  @!P0 LDL R29, [R29] ;  /* 0x000000001d1d8983 */ /* 0x000ea20000100800 */
[C---:B------:R-:W-:Y:S02]  /*7bf0*/  @!P0 LEA R30, R26.reuse, R41, 0x2 ;  /* 0x000000291a1e8211 */ /* 0x040fe400078e10ff */
[----:B------:R-:W-:-:S03]  /*7c00*/  IADD3 R26, PT, PT, R26, R32, RZ ;  /* 0x000000201a1a7210 */ /* 0x000fc60007ffe0ff */
[----:B--2---:R1:W-:Y:S01]  /*7c10*/  @!P0 STS [R30], R29 ;  /* 0x0000001d1e008388 */ /* 0x0043e20000000800 */
[----:B------:R-:W-:-:S13]  /*7c20*/  ISETP.GT.U32.AND P0, PT, R26, 0xf, PT ;  /* 0x0000000f1a00780c */ /* 0x000fda0003f04070 */
[----:B-1----:R-:W-:Y:S05]  /*7c30*/  @P0 BRA `(.L_x_163) ;  /* 0x0000000400040947 */ /* 0x002fea0003800000 */
[----:B------:R-:W-:-:S04]  /*7c40*/  LEA R27, R32, R25, 0x3 ;  /* 0x00000019201b7211 */ /* 0x000fc800078e18ff */
[----:B------:R-:W-:-:S04]  /*7c50*/  IADD3 R27, PT, PT, R27, UR4, RZ ;  /* 0x000000041b1b7c10 */ /* 0x000fc8000fffe0ff */
[----:B------:R-:W-:-:S13]  /*7c60*/  ISETP.GE.AND P0, PT, R27, R24, PT ;  /* 0x000000181b00720c */ /* 0x000fda0003f06270 */
[----:B------:R-:W-:-:S06]  /*7c70*/  @!P0 IMAD R27, R26, 0x4, R3 ;  /* 0x000000041a1b8824 */ /* 0x000fcc00078e0203 */
[----:B------:R-:W2:Y:S01]  /*7c80*/  @!P0 LDL R27, [R27] ;  /* 0x000000001b1b8983 */ /* 0x000ea20000100800 */
[----:B------:R-:W-:Y:S01]  /*7c90*/  IMAD R29, R32, 0x9, R25 ;  /* 0x00000009201d7824 */ /* 0x000fe200078e0219 */
[----:B------:R-:W-:-:S04]  /*7ca0*/  @!P0 LEA R28, R26, R41, 0x2 ;  /* 0x000000291a1c8211 */ /* 0x000fc800078e10ff */
[----:B------:R-:W-:Y:S01]  /*7cb0*/  IADD3 R29, PT, PT, R29, UR4, RZ ;  /* 0x000000041d1d7c10 */ /* 0x000fe2000fffe0ff */
[----:B--2---:R0:W-:Y:S03]  /*7cc0*/  @!P0 STS [R28], R27 ;  /* 0x0000001b1c008388 */ /* 0x0041e60000000800 */
[----:B------:R-:W-:Y:S02]  /*7cd0*/  ISETP.GE.AND P0, PT, R29, R24, PT ;  /* 0x000000181d00720c */ /* 0x000fe40003f06270 */
[----:B0-----:R-:W-:-:S11]  /*7ce0*/  IADD3 R28, PT, PT, R26, R32, RZ ;  /* 0x000000201a1c7210 */ /* 0x001fd60007ffe0ff */
[----:B------:R-:W-:-:S06]  /*7cf0*/  @!P0 LEA R26, R28, R3, 0x2 ;  /* 0x000000031c1a8211 */ /* 0x000fcc00078e10ff */
[----:B------:R-:W2:Y:S01]  /*7d00*/  @!P0 LDL R26, [R26] ;  /* 0x000000001a1a8983 */ /* 0x000ea20000100800 */
[----:B------:R-:W-:Y:S02]  /*7d10*/  IMAD R30, R32, 0xa, R25 ;  /* 0x0000000a201e7824 */ /* 0x000fe400078e0219 */
[----:B------:R-:W-:-:S03]  /*7d20*/  @!P0 IMAD R29, R28, 0x4, R41 ;  /* 0x000000041c1d8824 */ /* 0x000fc600078e0229 */
[----:B------:R-:W-:Y:S02]  /*7d30*/  IADD3 R31, PT, PT, R30, UR4, RZ ;  /* 0x000000041e1f7c10 */ /* 0x000fe4000fffe0ff */
[----:B--2---:R0:W-:Y:S02]  /*7d40*/  @!P0 STS [R29], R26 ;  /* 0x0000001a1d008388 */ /* 0x0041e40000000800 */
[----:B------:R-:W-:Y:S02]  /*7d50*/  ISETP.GE.AND P0, PT, R31, R24, PT ;  /* 0x000000181f00720c */ /* 0x000fe40003f06270 */
[----:B0-----:R-:W-:-:S11]  /*7d60*/  IADD3 R29, PT, PT, R28, R32, RZ ;  /* 0x000000201c1d7210 */ /* 0x001fd60007ffe0ff */
[----:B------:R-:W-:-:S06]  /*7d70*/  @!P0 LEA R27, R29, R3, 0x2 ;  /* 0x000000031d1b8211 */ /* 0x000fcc00078e10ff */
[----:B------:R-:W2:Y:S01]  /*7d80*/  @!P0 LDL R27, [R27] ;  /* 0x000000001b1b8983 */ /* 0x000ea20000100800 */
[----:B------:R-:W-:Y:S01]  /*7d90*/  IMAD R30, R32, 0xb, R25 ;  /* 0x0000000b201e7824 */ /* 0x000fe200078e0219 */
[C---:B------:R-:W-:Y:S01]  /*7da0*/  @!P0 LEA R28, R29.reuse, R41, 0x2 ;  /* 0x000000291d1c8211 */ /* 0x040fe200078e10ff */
[----:B------:R-:W-:-:S03]  /*7db0*/  IMAD.IADD R26, R29, 0x1, R32 ;  /* 0x000000011d1a7824 */ /* 0x000fc600078e0220 */
[----:B------:R-:W-:Y:S01]  /*7dc0*/  IADD3 R31, PT, PT, R30, UR4, RZ ;  /* 0x000000041e1f7c10 */ /* 0x000fe2000fffe0ff */
[----:B--2---:R1:W-:Y:S03]  /*7dd0*/  @!P0 STS [R28], R27 ;  /* 0x0000001b1c008388 */ /* 0x0043e60000000800 */
[----:B------:R-:W-:-:S13]  /*7de0*/  ISETP.GE.AND P0, PT, R31, R24, PT ;  /* 0x000000181f00720c */ /* 0x000fda0003f06270 */
[----:B------:R-:W-:-:S06]  /*7df0*/  @!P0 LEA R29, R26, R3, 0x2 ;  /* 0x000000031a1d8211 */ /* 0x000fcc00078e10ff */
[----:B------:R-:W2:Y:S01]  /*7e00*/  @!P0 LDL R29, [R29] ;  /* 0x000000001d1d8983 */ /* 0x000ea20000100800 */
[C---:B------:R-:W-:Y:S02]  /*7e10*/  @!P0 LEA R30, R26.reuse, R41, 0x2 ;  /* 0x000000291a1e8211 */ /* 0x040fe400078e10ff */
[----:B------:R-:W-:-:S03]  /*7e20*/  IADD3 R26, PT, PT, R26, R32, RZ ;  /* 0x000000201a1a7210 */ /* 0x000fc60007ffe0ff */
[----:B--2---:R1:W-:Y:S01]  /*7e30*/  @!P0 STS [R30], R29 ;  /* 0x0000001d1e008388 */ /* 0x0043e20000000800 */
[----:B------:R-:W-:-:S13]  /*7e40*/  ISETP.GT.U32.AND P0, PT, R26, 0xf, PT ;  /* 0x0000000f1a00780c */ /* 0x000fda0003f04070 */
[----:B-1----:R-:W-:Y:S05]  /*7e50*/  @P0 BRA `(.L_x_163) ;  /* 0x00000000007c0947 */ /* 0x002fea0003800000 */
[----:B------:R-:W-:-:S05]  /*7e60*/  IMAD R27, R32, 0xc, R25 ;  /* 0x0000000c201b7824 */ /* 0x000fca00078e0219 */
[----:B------:R-:W-:-:S04]  /*7e70*/  IADD3 R27, PT, PT, R27, UR4, RZ ;  /* 0x000000041b1b7c10 */ /* 0x000fc8000fffe0ff */
[----:B------:R-:W-:-:S13]  /*7e80*/  ISETP.GE.AND P0, PT, R27, R24, PT ;  /* 0x000000181b00720c */ /* 0x000fda0003f06270 */
[----:B------:R-:W-:-:S06]  /*7e90*/  @!P0 LEA R27, R26, R3, 0x2 ;  /* 0x000000031a1b8211 */ /* 0x000fcc00078e10ff */
[----:B------:R-:W2:Y:S01]  /*7ea0*/  @!P0 LDL R27, [R27] ;  /* 0x000000001b1b8983 */ /* 0x000ea20000100800 */
[----:B------:R-:W-:Y:S02]  /*7eb0*/  IMAD R29, R32, 0xd, R25 ;  /* 0x0000000d201d7824 */ /* 0x000fe400078e0219 */
[C---:B------:R-:W-:Y:S01]  /*7ec0*/  @!P0 IMAD R28, R26.reuse, 0x4, R41 ;  /* 0x000000041a1c8824 */ /* 0x040fe200078e0229 */
[----:B------:R-:W-:Y:S02]  /*7ed0*/  IADD3 R26, PT, PT, R26, R32, RZ ;  /* 0x000000201a1a7210 */ /* 0x000fe40007ffe0ff */
[----:B------:R-:W-:Y:S02]  /*7ee0*/  IADD3 R29, PT, PT, R29, UR4, RZ ;  /* 0x000000041d1d7c10 */ /* 0x000fe4000fffe0ff */
[----:B--2---:R0:W-:Y:S02]  /*7ef0*/  @!P0 STS [R28], R27 ;  /* 0x0000001b1c008388 */ /* 0x0041e40000000800 */
[----:B------:R-:W-:-:S13]  /*7f00*/  ISETP.GE.AND P0, PT, R29, R24, PT ;  /* 0x000000181d00720c */ /* 0x000fda0003f06270 */
[----:B------:R-:W-:-:S06]  /*7f10*/  @!P0 LEA R29, R26, R3, 0x2 ;  /* 0x000000031a1d8211 */ /* 0x000fcc00078e10ff */
[----:B------:R-:W2:Y:S01]  /*7f20*/  @!P0 LDL R29, [R29] ;  /* 0x000000001d1d8983 */ /* 0x000ea20000100800 */
[--C-:B------:R-:W-:Y:S01]  /*7f30*/  IMAD R31, R32, 0xf, R25.reuse ;  /* 0x0000000f201f7824 */ /* 0x100fe200078e0219 */
[----:B------:R-:W-:Y:S01]  /*7f40*/  @!P0 LEA R30, R26, R41, 0x2 ;  /* 0x000000291a1e8211 */ /* 0x000fe200078e10ff */
[----:B------:R-:W-:Y:S01]  /*7f50*/  IMAD R25, R32, 0xe, R25 ;  /* 0x0000000e20197824 */ /* 0x000fe200078e0219 */
[----:B0-----:R-:W-:Y:S02]  /*7f60*/  IADD3 R28, PT, PT, R26, R32, RZ ;  /* 0x000000201a1c7210 */ /* 0x001fe40007ffe0ff */
[----:B------:R-:W-:Y:S01]  /*7f70*/  IADD3 R31, PT, PT, R31, UR4, RZ ;  /* 0x000000041f1f7c10 */ /* 0x000fe2000fffe0ff */
[----:B------:R-:W-:-:S03]  /*7f80*/  VIADD R25, R25, UR4 ;  /* 0x0000000419197c36 */ /* 0x000fc60008000000 */
[----:B------:R-:W-:-:S13]  /*7f90*/  ISETP.GE.AND P1, PT, R31, R24, PT ;  /* 0x000000181f00720c */ /* 0x000fda0003f26270 */
[----:B------:R-:W-:-:S04]  /*7fa0*/  @!P1 IADD3 R26, PT, PT, R28, R32, RZ ;  /* 0x000000201c1a9210 */ /* 0x000fc80007ffe0ff */
[----:B------:R-:W-:-:S06]  /*7fb0*/  @!P1 LEA R27, R26, R3, 0x2 ;  /* 0x000000031a1b9211 */ /* 0x000fcc00078e10ff */
[----:B------:R-:W3:Y:S04]  /*7fc0*/  @!P1 LDL R27, [R27] ;  /* 0x000000001b1b9983 */ /* 0x000ee80000100800 */
[----:B--2---:R1:W-:Y:S01]  /*7fd0*/  @!P0 STS [R30], R29 ;  /* 0x0000001d1e008388 */ /* 0x0043e20000000800 */
[----:B------:R-:W-:-:S13]  /*7fe0*/  ISETP.GE.AND P0, PT, R25, R24, PT ;  /* 0x000000181900720c */ /* 0x000fda0003f06270 */
[----:B------:R-:W-:-:S06]  /*7ff0*/  @!P0 LEA R24, R28, R3, 0x2 ;  /* 0x000000031c188211 */ /* 0x000fcc00078e10ff */
[----:B------:R-:W2:Y:S01]  /*8000*/  @!P0 LDL R24, [R24] ;  /* 0x0000000018188983 */ /* 0x000ea20000100800 */
[----:B------:R-:W-:Y:S01]  /*8010*/  @!P0 LEA R25, R28, R41, 0x2 ;  /* 0x000000291c198211 */ /* 0x000fe200078e10ff */
[----:B------:R-:W-:-:S04]  /*8020*/  @!P1 IMAD R26, R26, 0x4, R41 ;  /* 0x000000041a1a9824 */ /* 0x000fc800078e0229 */
[----:B--2---:R1:W-:Y:S04]  /*8030*/  @!P0 STS [R25], R24 ;  /* 0x0000001819008388 */ /* 0x0043e80000000800 */
[----:B---3--:R1:W-:Y:S02]  /*8040*/  @!P1 STS [R26], R27 ;  /* 0x0000001b1a009388 */ /* 0x0083e40000000800 */
.L_x_163:
[----:B------:R-:W-:Y:S05]  /*8050*/  BSYNC.RECONVERGENT B0 ;  /* 0x0000000000007941 */ /* 0x000fea0003800200 */
.L_x_162:
[----:B-1----:R-:W2:Y:S01]  /*8060*/  LDL.128 R28, [R17+-0x20] ;  /* 0xffffe000111c7983 */ /* 0x002ea20000100c00 */
[----:B------:R-:W-:Y:S06]  /*8070*/  BAR.SYNC.DEFER_BLOCKING 0x0 ;  /* 0x0000000000007b1d */ /* 0x000fec0000010000 */
[----:B------:R-:W2:Y:S02]  /*8080*/  LDS R25, [R41] ;  /* 0x0000000029197984 */ /* 0x000ea40000000800 */
[----:B--2---:R-:W-:Y:S02]  /*8090*/  FFMA R20, R28, R25, R20 ;  /* 0x000000191c147223 */ /* 0x004fe40000000014 */
[----:B0-----:R-:W2:Y:S04]  /*80a0*/  LDL.128 R24, [R17+-0x10] ;  /* 0xfffff00011187983 */ /* 0x001ea80000100c00 */
[----:B------:R-:W0:Y:S02]  /*80b0*/  LDS R28, [R41+0x4] ;  /* 0x00000400291c7984 */ /* 0x000e240000000800 */
[----:B0-----:R-:W-:-:S02]  /*80c0*/  FFMA R21, R29, R28, R21 ;  /* 0x0000001c1d157223 */ /* 0x001fc40000000015 */
[----:B------:R-:W0:Y:S04]  /*80d0*/  LDS R29, [R41+0x8] ;  /* 0x00000800291d7984 */ /* 0x000e280000000800 */
[----:B------:R-:W1:Y:S01]  /*80e0*/  LDS R28, [R41+0xc] ;  /* 0x00000c00291c7984 */ /* 0x000e620000000800 */
[----:B0-----:R-:W-:-:S03]  /*80f0*/  FFMA R22, R30, R29, R22 ;  /* 0x0000001d1e167223 */ /* 0x001fc60000000016 */
[----:B------:R-:W2:Y:S01]  /*8100*/  LDS R29, [R41+0x10] ;  /* 0x00001000291d7984 */ /* 0x000ea20000000800 */
[----:B-1----:R-:W-:Y:S01]  /*8110*/  FFMA R23, R31, R28, R23 ;  /* 0x0000001c1f177223 */ /* 0x002fe20000000017 */
[----:B--2---:R-:W-:Y:S02]  /*8120*/  FFMA R12, R24, R29, R12 ;  /* 0x0000001d180c7223 */ /* 0x004fe4000000000c */
[----:B------:R-:W2:Y:S04]  /*8130*/  LDL.128 R28, [R17] ;  /* 0x00000000111c7983 */ /* 0x000ea80000100c00 */
        /* <DEDUP_REMOVED lines=8> */
[----:B------:R0:W2:Y:S01]  /*81c0*/  LDL.128 R24, [R17+0x10] ;  /* 0x0000100011187983 */ /* 0x0000a20000100c00 */
[----:B------:R-:W-:Y:S01]  /*81d0*/  UIADD3 UR4, UPT, UPT, UR4, 0x10, URZ ;  /* 0x0000001004047890 */ /* 0x000fe2000fffe0ff */
[----:B------:R-:W-:Y:S02]  /*81e0*/  IADD3 R42, PT, PT, R42, 0x10, RZ ;  /* 0x000000102a2a7810 */ /* 0x000fe40007ffe0ff */
[----:B------:R-:W1:Y:S01]  /*81f0*/  LDS R28, [R41+0x24] ;  /* 0x00002400291c7984 */ /* 0x000e620000000800 */
[----:B------:R-:W-:Y:S01]  /*8200*/  UISETP.GE.AND UP0, UPT, UR4, UR5, UPT ;  /* 0x000000050400728c */ /* 0x000fe2000bf06270 */
[----:B------:R-:W-:-:S02]  /*8210*/  IADD3 R43, PT, PT, R43, 0x10, RZ ;  /* 0x000000102b2b7810 */ /* 0x000fc40007ffe0ff */
[----:B------:R-:W-:Y:S02]  /*8220*/  IADD3 R44, PT, PT, R44, 0x10, RZ ;  /* 0x000000102c2c7810 */ /* 0x000fe40007ffe0ff */
[----:B0-----:R-:W-:Y:S01]  /*8230*/  IADD3 R17, PT, PT, R17, 0x40, RZ ;  /* 0x0000004011117810 */ /* 0x001fe20007ffe0ff */
[----:B-1----:R-:W-:Y:S02]  /*8240*/  FFMA R9, R29, R28, R9 ;  /* 0x0000001c1d097223 */ /* 0x002fe40000000009 */
[----:B------:R-:W0:Y:S04]  /*8250*/  LDS R29, [R41+0x28] ;  /* 0x00002800291d7984 */ /* 0x000e280000000800 */
[----:B------:R-:W1:Y:S01]  /*8260*/  LDS R28, [R41+0x2c] ;  /* 0x00002c00291c7984 */ /* 0x000e620000000800 */
[----:B0-----:R-:W-:-:S03]  /*8270*/  FFMA R10, R30, R29, R10 ;  /* 0x0000001d1e0a7223 */ /* 0x001fc6000000000a */
[----:B------:R-:W2:Y:S01]  /*8280*/  LDS R29, [R41+0x30] ;  /* 0x00003000291d7984 */ /* 0x000ea20000000800 */
[----:B-1----:R-:W-:Y:S01]  /*8290*/  FFMA R11, R31, R28, R11 ;  /* 0x0000001c1f0b7223 */ /* 0x002fe2000000000b */
[----:B--2---:R-:W-:Y:S02]  /*82a0*/  FFMA R4, R24, R29, R4 ;  /* 0x0000001d18047223 */ /* 0x004fe40000000004 */
[----:B------:R-:W0:Y:S02]  /*82b0*/  LDS R24, [R41+0x34] ;  /* 0x0000340029187984 */ /* 0x000e240000000800 */
[----:B0-----:R-:W-:Y:S02]  /*82c0*/  FFMA R5, R25, R24, R5 ;  /* 0x0000001819057223 */ /* 0x001fe40000000005 */
[----:B------:R-:W0:Y:S04]  /*82d0*/  LDS R25, [R41+0x38] ;  /* 0x0000380029197984 */ /* 0x000e280000000800 */
[----:B------:R-:W1:Y:S01]  /*82e0*/  LDS R24, [R41+0x3c] ;  /* 0x00003c0029187984 */ /* 0x000e620000000800 */
[----:B0-----:R-:W-:Y:S01]  /*82f0*/  FFMA R6, R26, R25, R6 ;  /* 0x000000191a067223 */ /* 0x001fe20000000006 */
[----:B-1----:R-:W-:Y:S01]  /*8300*/  FFMA R7, R27, R24, R7 ;  /* 0x000000181b077223 */ /* 0x002fe20000000007 */
[----:B------:R-:W-:Y:S06]  /*8310*/  BAR.SYNC.DEFER_BLOCKING 0x0 ;  /* 0x0000000000007b1d */ /* 0x000fec0000010000 */
[----:B------:R-:W-:Y:S05]  /*8320*/  BRA.U !UP0, `(.L_x_170) ;  /* 0xfffffff108ac7547 */ /* 0x000fea000b83ffff */
[----:B------:R2:W-:Y:S04]  /*8330*/  STL.128 [R1+0x100], R20 ;  /* 0x0001001401007387 */ /* 0x0005e80000100c00 */
[----:B------:R2:W-:Y:S04]  /*8340*/  STL.128 [R1+0x110], R12 ;  /* 0x0001100c01007387 */ /* 0x0005e80000100c00 */
[----:B------:R2:W-:Y:S04]  /*8350*/  STL.128 [R1+0x120], R8 ;  /* 0x0001200801007387 */ /* 0x0005e80000100c00 */
[----:B------:R2:W-:Y:S02]  /*8360*/  STL.128 [R1+0x130], R4 ;  /* 0x0001300401007387 */ /* 0x0005e40000100c00 */
.L_x_161:
[----:B------:R-:W-:-:S13]  /*8370*/  ISETP.GE.AND P0, PT, R19, R2, PT ;  /* 0x000000021300720c */ /* 0x000fda0003f06270 */
[----:B------:R-:W-:Y:S05]  /*8380*/  @P0 EXIT ;  /* 0x000000000000094d */ /* 0x000fea0003800000 */
[----:B------:R-:W3:Y:S01]  /*8390*/  S2R R3, SR_CTAID.X ;  /* 0x0000000000037919 */ /* 0x000ee20000002500 */
[----:B------:R-:W4:Y:S01]  /*83a0*/  S2UR UR4, SR_CTAID.Y ;  /* 0x00000000000479c3 */ /* 0x000f220000002600 */
[----:B------:R-:W4:Y:S01]  /*83b0*/  LDCU UR5, c[0x0][0x3bc] ;  /* 0x00007780ff0577ac */ /* 0x000f220008000800 */
[----:B------:R-:W0:Y:S06]  /*83c0*/  LDCU UR6, c[0x0][0x360] ;  /* 0x00006c00ff0677ac */ /* 0x000e2c0008000800 */
[----:B--2---:R-:W2:Y:S01]  /*83d0*/  LDC.64 R6, c[0x0][0x3b0] ;  /* 0x0000ec00ff067b82 */ /* 0x004ea20000000a00 */
[----:B----4-:R-:W-:-:S06]  /*83e0*/  UIMAD UR4, UR4, UR5, URZ ;  /* 0x00000005040472a4 */ /* 0x010fcc000f8e02ff */
[----:B0--3--:R-:W-:-:S07]  /*83f0*/  IMAD R8, R2, R3, UR4 ;  /* 0x0000000402087e24 */ /* 0x009fce000f8e0203 */
.L_x_171:
[----:B------:R-:W-:-:S05]  /*8400*/  LEA R0, R19, R18, 0x2 ;  /* 0x0000001213007211 */ /* 0x000fca00078e10ff */
[----:B0-----:R-:W3:Y:S01]  /*8410*/  LDL R3, [R0] ;  /* 0x0000000000037983 */ /* 0x001ee20000100800 */
[----:B-1----:R-:W-:Y:S01]  /*8420*/  IMAD.IADD R5, R8, 0x1, R19 ;  /* 0x0000000108057824 */ /* 0x002fe200078e0213 */
[----:B------:R-:W-:-:S03]  /*8430*/  IADD3 R19, PT, PT, R19, UR6, RZ ;  /* 0x0000000613137c10 */ /* 0x000fc6000fffe0ff */
[----:B--2---:R-:W-:Y:S01]  /*8440*/  IMAD.WIDE R4, R5, 0x4, R6 ;  /* 0x0000000405047825 */ /* 0x004fe200078e0206 */
[----:B------:R-:W-:-:S04]  /*8450*/  ISETP.GE.AND P0, PT, R19, R2, PT ;  /* 0x000000021300720c */ /* 0x000fc80003f06270 */
[----:B---3--:R0:W-:Y:S09]  /*8460*/  STG.E desc[UR8][R4.64], R3 ;  /* 0x0000000304007986 */ /* 0x0081f2000c101908 */
[----:B------:R-:W-:Y:S05]  /*8470*/  @!P0 BRA `(.L_x_171) ;  /* 0xfffffffc00e08947 */ /* 0x000fea000383ffff */
[----:B------:R-:W-:Y:S05]  /*8480*/  EXIT ;  /* 0x000000000000794d */ /* 0x000fea0003800000 */
        .weak           $__internal_0_$__cuda_sm20_sqrt_rn_f32_slowpath
        .type           $__internal_0_$__cuda_sm20_sqrt_rn_f32_slowpath,@function
        .size           $__internal_0_$__cuda_sm20_sqrt_rn_f32_slowpath,($__internal_1_$__cuda_sm3x_div_rn_noftz_f32_slowpath - $__internal_0_$__cuda_sm20_sqrt_rn_f32_slowpath)
$__internal_0_$__cuda_sm20_sqrt_rn_f32_slowpath:
[----:B------:R-:W-:-:S13]  /*8490*/  LOP3.LUT P0, RZ, R3, 0x7fffffff, RZ, 0xc0, !PT ;  /* 0x7fffffff03ff7812 */ /* 0x000fda000780c0ff */
[----:B------:R-:W-:Y:S05]  /*84a0*/  @!P0 BRA `(.L_x_172) ;  /* 0x0000000000488947 */ /* 0x000fea0003800000 */
[----:B------:R-:W-:Y:S02]  /*84b0*/  FSETP.GEU.FTZ.AND P0, PT, R3, RZ, PT ;  /* 0x000000ff0300720b */ /* 0x000fe40003f1e000 */
[----:B------:R-:W-:-:S11]  /*84c0*/  MOV R0, R3 ;  /* 0x0000000300007202 */ /* 0x000fd60000000f00 */
[----:B------:R-:W-:Y:S01]  /*84d0*/  @!P0 MOV R3, 0x7fffffff ;  /* 0x7fffffff00038802 */ /* 0x000fe20000000f00 */
[----:B------:R-:W-:Y:S06]  /*84e0*/  @!P0 BRA `(.L_x_172) ;  /* 0x0000000000388947 */ /* 0x000fec0003800000 */
[----:B------:R-:W-:-:S13]  /*84f0*/  FSETP.GTU.FTZ.AND P0, PT, |R0|, +INF , PT ;  /* 0x7f8000000000780b */ /* 0x000fda0003f1c200 */
[----:B------:R-:W-:Y:S01]  /*8500*/  @P0 FADD.FTZ R3, R0, 1 ;  /* 0x3f80000000030421 */ /* 0x000fe20000010000 */
[----:B------:R-:W-:Y:S06]  /*8510*/  @P0 BRA `(.L_x_172) ;  /* 0x00000000002c0947 */ /* 0x000fec0003800000 */
[----:B------:R-:W-:-:S13]  /*8520*/  FSETP.NEU.FTZ.AND P0, PT, |R0|, +INF , PT ;  /* 0x7f8000000000780b */ /* 0x000fda0003f1d200 */
[----:B------:R-:W-:Y:S01]  /*8530*/  @!P0 MOV R3, R0 ;  /* 0x0000000000038202 */ /* 0x000fe20000000f00 */
[----:B------:R-:W-:Y:S06]  /*8540*/  @!P0 BRA `(.L_x_172) ;  /* 0x0000000000208947 */ /* 0x000fec0003800000 */
[----:B------:R-:W-:-:S04]  /*8550*/  FFMA R0, R0, 1.84467440737095516160e+19, RZ ;  /* 0x5f80000000007823 */ /* 0x000fc800000000ff */
[----:B------:R-:W0:Y:S02]  /*8560*/  MUFU.RSQ R3, R0 ;  /* 0x0000000000037308 */ /* 0x000e240000001400 */
[----:B0-----:R-:W-:Y:S01]  /*8570*/  FMUL.FTZ R5, R0, R3 ;  /* 0x0000000300057220 */ /* 0x001fe20000410000 */
[----:B------:R-:W-:-:S03]  /*8580*/  FMUL.FTZ R3, R3, 0.5 ;  /* 0x3f00000003037820 */ /* 0x000fc60000410000 */
[----:B------:R-:W-:-:S04]  /*8590*/  FADD.FTZ R4, -R5, -RZ ;  /* 0x800000ff05047221 */ /* 0x000fc80000010100 */
[----:B------:R-:W-:-:S04]  /*85a0*/  FFMA R4, R5, R4, R0 ;  /* 0x0000000405047223 */ /* 0x000fc80000000000 */
[----:B------:R-:W-:-:S04]  /*85b0*/  FFMA R3, R4, R3, R5 ;  /* 0x0000000304037223 */ /* 0x000fc80000000005 */
[----:B------:R-:W-:-:S07]  /*85c0*/  FMUL.FTZ R3, R3, 2.3283064365386962891e-10 ;  /* 0x2f80000003037820 */ /* 0x000fce0000410000 */
.L_x_172:
[----:B------:R-:W-:Y:S01]  /*85d0*/  MOV R4, R6 ;  /* 0x0000000600047202 */ /* 0x000fe20000000f00 */
[----:B------:R-:W-:-:S04]  /*85e0*/  IMAD.MOV.U32 R5, RZ, RZ, 0x0 ;  /* 0x00000000ff057424 */ /* 0x000fc800078e00ff */
[----:B------:R-:W-:Y:S05]  /*85f0*/  RET.REL.NODEC R4 `(_Z27multiHeadAttentionOptimizedPKfS0_S0_S0_S0_S0_Pfiii) ;  /* 0xffffff7804807950 */ /* 0x000fea0003c3ffff */
        .weak           $__internal_1_$__cuda_sm3x_div_rn_noftz_f32_slowpath
        .type           $__internal_1_$__cuda_sm3x_div_rn_noftz_f32_slowpath,@function
        .size           $__internal_1_$__cuda_sm3x_div_rn_noftz_f32_slowpath,(.L_x_186 - $__internal_1_$__cuda_sm3x_div_rn_noftz_f32_slowpath)
$__internal_1_$__cuda_sm3x_div_rn_noftz_f32_slowpath:
[----:B------:R-:W-:Y:S01]  /*8600*/  SHF.R.U32.HI R11, RZ, 0x17, R14 ;  /* 0x00000017ff0b7819 */ /* 0x000fe2000001160e */
[----:B------:R-:W-:Y:S01]  /*8610*/  BSSY.RECONVERGENT B0, `(.L_x_173) ;  /* 0x0000062000007945 */ /* 0x000fe20003800200 */
[----:B------:R-:W-:Y:S02]  /*8620*/  SHF.R.U32.HI R21, RZ, 0x17, R20 ;  /* 0x00000017ff157819 */ /* 0x000fe40000011614 */
[----:B------:R-:W-:Y:S02]  /*8630*/  LOP3.LUT R11, R11, 0xff, RZ, 0xc0, !PT ;  /* 0x000000ff0b0b7812 */ /* 0x000fe400078ec0ff */
[----:B------:R-:W-:Y:S02]  /*8640*/  LOP3.LUT R21, R21, 0xff, RZ, 0xc0, !PT ;  /* 0x000000ff15157812 */ /* 0x000fe400078ec0ff */
[----:B------:R-:W-:Y:S02]  /*8650*/  IADD3 R4, PT, PT, R11, -0x1, RZ ;  /* 0xffffffff0b047810 */ /* 0x000fe40007ffe0ff */
[----:B------:R-:W-:-:S02]  /*8660*/  IADD3 R13, PT, PT, R21, -0x1, RZ ;  /* 0xffffffff150d7810 */ /* 0x000fc40007ffe0ff */
[----:B------:R-:W-:-:S04]  /*8670*/  ISETP.GT.U32.AND P0, PT, R4, 0xfd, PT ;  /* 0x000000fd0400780c */ /* 0x000fc80003f04070 */
[----:B------:R-:W-:-:S13]  /*8680*/  ISETP.GT.U32.OR P0, PT, R13, 0xfd, P0 ;  /* 0x000000fd0d00780c */ /* 0x000fda0000704470 */
[----:B------:R-:W-:Y:S01]  /*8690*/  @!P0 MOV R22, RZ ;  /* 0x000000ff00168202 */ /* 0x000fe20000000f00 */
[----:B------:R-:W-:Y:S06]  /*86a0*/  @!P0 BRA `(.L_x_174) ;  /* 0x00000000005c8947 */ /* 0x000fec0003800000 */
[----:B------:R-:W-:Y:S02]  /*86b0*/  FSETP.GTU.FTZ.AND P0, PT, |R20|, +INF , PT ;  /* 0x7f8000001400780b */ /* 0x000fe40003f1c200 */
[----:B------:R-:W-:-:S04]  /*86c0*/  FSETP.GTU.FTZ.AND P1, PT, |R14|, +INF , PT ;  /* 0x7f8000000e00780b */ /* 0x000fc80003f3c200 */
[----:B------:R-:W-:-:S13]  /*86d0*/  PLOP3.LUT P0, PT, P0, P1, PT, 0xf8, 0x8f ;  /* 0x00000000008f781c */ /* 0x000fda0000703f70 */
[----:B------:R-:W-:Y:S05]  /*86e0*/  @P0 BRA `(.L_x_175) ;  /* 0x00000004004c0947 */ /* 0x000fea0003800000 */
[----:B------:R-:W-:-:S13]  /*86f0*/  LOP3.LUT P0, RZ, R14, 0x7fffffff, R20, 0xc8, !PT ;  /* 0x7fffffff0eff7812 */ /* 0x000fda000780c814 */
[----:B------:R-:W-:Y:S05]  /*8700*/  @!P0 BRA `(.L_x_176) ;  /* 0x00000004003c8947 */ /* 0x000fea0003800000 */
[----:B------:R-:W-:Y:S02]  /*8710*/  FSETP.NEU.FTZ.AND P3, PT, |R20|, +INF , PT ;  /* 0x7f8000001400780b */ /* 0x000fe40003f7d200 */
[----:B------:R-:W-:Y:S02]  /*8720*/  FSETP.NEU.FTZ.AND P1, PT, |R14|, +INF , PT ;  /* 0x7f8000000e00780b */ /* 0x000fe40003f3d200 */
[----:B------:R-:W-:-:S11]  /*8730*/  FSETP.NEU.FTZ.AND P0, PT, |R20|, +INF , PT ;  /* 0x7f8000001400780b */ /* 0x000fd60003f1d200 */
[----:B------:R-:W-:Y:S05]  /*8740*/  @!P1 BRA !P3, `(.L_x_176) ;  /* 0x00000004002c9947 */ /* 0x000fea0005800000 */
[----:B------:R-:W-:-:S04]  /*8750*/  LOP3.LUT P3, RZ, R20, 0x7fffffff, RZ, 0xc0, !PT ;  /* 0x7fffffff14ff7812 */ /* 0x000fc8000786c0ff */
[----:B------:R-:W-:-:S13]  /*8760*/  PLOP3.LUT P1, PT, P1, P3, PT, 0x2f, 0xf2 ;  /* 0x0000000000f2781c */ /* 0x000fda0000f26577 */
[----:B------:R-:W-:Y:S05]  /*8770*/  @P1 BRA `(.L_x_177) ;  /* 0x0000000400181947 */ /* 0x000fea0003800000 */
[----:B------:R-:W-:-:S04]  /*8780*/  LOP3.LUT P1, RZ, R14, 0x7fffffff, RZ, 0xc0, !PT ;  /* 0x7fffffff0eff7812 */ /* 0x000fc8000782c0ff */
[----:B------:R-:W-:-:S13]  /*8790*/  PLOP3.LUT P0, PT, P0, P1, PT, 0x2f, 0xf2 ;  /* 0x0000000000f2781c */ /* 0x000fda0000702577 */
[----:B------:R-:W-:Y:S05]  /*87a0*/  @P0 BRA `(.L_x_178) ;  /* 0x0000000400000947 */ /* 0x000fea0003800000 */
[----:B------:R-:W-:Y:S02]  /*87b0*/  ISETP.GE.AND P0, PT, R13, RZ, PT ;  /* 0x000000ff0d00720c */ /* 0x000fe40003f06270 */
[----:B------:R-:W-:-:S11]  /*87c0*/  ISETP.GE.AND P1, PT, R4, RZ, PT ;  /* 0x000000ff0400720c */ /* 0x000fd60003f26270 */
[----:B------:R-:W-:Y:S01]  /*87d0*/  @P0 MOV R22, RZ ;  /* 0x000000ff00160202 */ /* 0x000fe20000000f00 */
[----:B------:R-:W-:Y:S01]  /*87e0*/  @!P0 FFMA R20, R20, 1.84467440737095516160e+19, RZ ;  /* 0x5f80000014148823 */ /* 0x000fe200000000ff */
[----:B------:R-:W-:Y:S01]  /*87f0*/  @!P0 MOV R22, 0xffffffc0 ;  /* 0xffffffc000168802 */ /* 0x000fe20000000f00 */
[----:B------:R-:W-:-:S04]  /*8800*/  @!P1 FFMA R14, R14, 1.84467440737095516160e+19, RZ ;  /* 0x5f8000000e0e9823 */ /* 0x000fc800000000ff */
[----:B------:R-:W-:-:S07]  /*8810*/  @!P1 VIADD R22, R22, 0x40 ;  /* 0x0000004016169836 */ /* 0x000fce0000000000 */
.L_x_174:
[----:B------:R-:W-:Y:S01]  /*8820*/  LEA R4, R11, 0xc0800000, 0x17 ;  /* 0xc08000000b047811 */ /* 0x000fe200078eb8ff */
[----:B------:R-:W-:Y:S01]  /*8830*/  BSSY.RECONVERGENT B1, `(.L_x_179) ;  /* 0x0000036000017945 */ /* 0x000fe20003800200 */
[----:B------:R-:W-:Y:S02]  /*8840*/  IADD3 R21, PT, PT, R21, -0x7f, RZ ;  /* 0xffffff8115157810 */ /* 0x000fe40007ffe0ff */
[----:B------:R-:W-:-:S03]  /*8850*/  IADD3 R14, PT, PT, -R4, R14, RZ ;  /* 0x0000000e040e7210 */ /* 0x000fc60007ffe1ff */
[C---:B------:R-:W-:Y:S01]  /*8860*/  IMAD R20, R21.reuse, -0x800000, R20 ;  /* 0xff80000015147824 */ /* 0x040fe200078e0214 */
[----:B------:R-:W0:Y:S01]  /*8870*/  MUFU.RCP R13, R14 ;  /* 0x0000000e000d7308 */ /* 0x000e220000001000 */
[----:B------:R-:W-:Y:S01]  /*8880*/  FADD.FTZ R15, -R14, -RZ ;  /* 0x800000ff0e0f7221 */ /* 0x000fe20000010100 */
[----:B------:R-:W-:-:S04]  /*8890*/  IADD3 R21, PT, PT, R21, 0x7f, -R11 ;  /* 0x0000007f15157810 */ /* 0x000fc80007ffe80b */
[----:B------:R-:W-:Y:S01]  /*88a0*/  IADD3 R22, PT, PT, R21, R22, RZ ;  /* 0x0000001615167210 */ /* 0x000fe20007ffe0ff */
[----:B0-----:R-:W-:-:S04]  /*88b0*/  FFMA R4, R13, R15, 1 ;  /* 0x3f8000000d047423 */ /* 0x001fc8000000000f */
[----:B------:R-:W-:-:S04]  /*88c0*/  FFMA R4, R13, R4, R13 ;  /* 0x000000040d047223 */ /* 0x000fc8000000000d */
[----:B------:R-:W-:-:S04]  /*88d0*/  FFMA R14, R20, R4, RZ ;  /* 0x00000004140e7223 */ /* 0x000fc800000000ff */
[----:B------:R-:W-:-:S04]  /*88e0*/  FFMA R13, R15, R14, R20 ;  /* 0x0000000e0f0d7223 */ /* 0x000fc80000000014 */
[----:B------:R-:W-:-:S04]  /*88f0*/  FFMA R13, R4, R13, R14 ;  /* 0x0000000d040d7223 */ /* 0x000fc8000000000e */
[----:B------:R-:W-:-:S04]  /*8900*/  FFMA R15, R15, R13, R20 ;  /* 0x0000000d0f0f7223 */ /* 0x000fc80000000014 */
[----:B------:R-:W-:-:S05]  /*8910*/  FFMA R14, R4, R15, R13 ;  /* 0x0000000f040e7223 */ /* 0x000fca000000000d */
[----:B------:R-:W-:-:S04]  /*8920*/  SHF.R.U32.HI R11, RZ, 0x17, R14 ;  /* 0x00000017ff0b7819 */ /* 0x000fc8000001160e */
[----:B------:R-:W-:-:S04]  /*8930*/  LOP3.LUT R11, R11, 0xff, RZ, 0xc0, !PT ;  /* 0x000000ff0b0b7812 */ /* 0x000fc800078ec0ff */
[----:B------:R-:W-:-:S04]  /*8940*/  IADD3 R11, PT, PT, R11, R22, RZ ;  /* 0x000000160b0b7210 */ /* 0x000fc80007ffe0ff */
[----:B------:R-:W-:-:S04]  /*8950*/  IADD3 R20, PT, PT, R11, -0x1, RZ ;  /* 0xffffffff0b147810 */ /* 0x000fc80007ffe0ff */
[----:B------:R-:W-:-:S13]  /*8960*/  ISETP.GE.U32.AND P0, PT, R20, 0xfe, PT ;  /* 0x000000fe1400780c */ /* 0x000fda0003f06070 */
[----:B------:R-:W-:Y:S05]  /*8970*/  @!P0 BRA `(.L_x_180) ;  /* 0x0000000000808947 */ /* 0x000fea0003800000 */
[----:B------:R-:W-:-:S13]  /*8980*/  ISETP.GT.AND P0, PT, R11, 0xfe, PT ;  /* 0x000000fe0b00780c */ /* 0x000fda0003f04270 */
[----:B------:R-:W-:Y:S05]  /*8990*/  @P0 BRA `(.L_x_181) ;  /* 0x00000000006c0947 */ /* 0x000fea0003800000 */
[----:B------:R-:W-:-:S13]  /*89a0*/  ISETP.GE.AND P0, PT, R11, 0x1, PT ;  /* 0x000000010b00780c */ /* 0x000fda0003f06270 */
[----:B------:R-:W-:Y:S05]  /*89b0*/  @P0 BRA `(.L_x_182) ;  /* 0x0000000000740947 */ /* 0x000fea0003800000 */
[----:B------:R-:W-:Y:S02]  /*89c0*/  ISETP.GE.AND P0, PT, R11, -0x18, PT ;  /* 0xffffffe80b00780c */ /* 0x000fe40003f06270 */
[----:B------:R-:W-:-:S11]  /*89d0*/  LOP3.LUT R14, R14, 0x80000000, RZ, 0xc0, !PT ;  /* 0x800000000e0e7812 */ /* 0x000fd600078ec0ff */
[----:B------:R-:W-:Y:S05]  /*89e0*/  @!P0 BRA `(.L_x_182) ;  /* 0x0000000000688947 */ /* 0x000fea0003800000 */
[CCC-:B------:R-:W-:Y:S01]  /*89f0*/  FFMA.RZ R20, R4.reuse, R15.reuse, R13.reuse ;  /* 0x0000000f04147223 */ /* 0x1c0fe2000000c00d */
[CCC-:B------:R-:W-:Y:S01]  /*8a00*/  FFMA.RP R21, R4.reuse, R15.reuse, R13.reuse ;  /* 0x0000000f04157223 */ /* 0x1c0fe2000000800d */
[----:B------:R-:W-:Y:S01]  /*8a10*/  FFMA.RM R13, R4, R15, R13 ;  /* 0x0000000f040d7223 */ /* 0x000fe2000000400d */
[C---:B------:R-:W-:Y:S01]  /*8a20*/  VIADD R4, R11.reuse, 0x20 ;  /* 0x000000200b047836 */ /* 0x040fe20000000000 */
[C---:B------:R-:W-:Y:S02]  /*8a30*/  ISETP.NE.AND P3, PT, R11.reuse, RZ, PT ;  /* 0x000000ff0b00720c */ /* 0x040fe40003f65270 */
[----:B------:R-:W-:Y:S02]  /*8a40*/  LOP3.LUT R20, R20, 0x7fffff, RZ, 0xc0, !PT ;  /* 0x007fffff14147812 */ /* 0x000fe400078ec0ff */
[----:B------:R-:W-:Y:S02]  /*8a50*/  ISETP.NE.AND P1, PT, R11, RZ, PT ;  /* 0x000000ff0b00720c */ /* 0x000fe40003f25270 */
[----:B------:R-:W-:-:S02]  /*8a60*/  LOP3.LUT R20, R20, 0x800000, RZ, 0xfc, !PT ;  /* 0x0080000014147812 */ /* 0x000fc400078efcff */
[----:B------:R-:W-:Y:S02]  /*8a70*/  IADD3 R11, PT, PT, -R11, RZ, RZ ;  /* 0x000000ff0b0b7210 */ /* 0x000fe40007ffe1ff */
[----:B------:R-:W-:Y:S02]  /*8a80*/  SHF.L.U32 R4, R20, R4, RZ ;  /* 0x0000000414047219 */ /* 0x000fe400000006ff */
[----:B------:R-:W-:Y:S02]  /*8a90*/  FSETP.NEU.FTZ.AND P0, PT, R21, R13, PT ;  /* 0x0000000d1500720b */ /* 0x000fe40003f1d000 */
[----:B------:R-:W-:Y:S02]  /*8aa0*/  SEL R11, R11, RZ, P3 ;  /* 0x000000ff0b0b7207 */ /* 0x000fe40001800000 */
[----:B------:R-:W-:Y:S02]  /*8ab0*/  ISETP.NE.AND P1, PT, R4, RZ, P1 ;  /* 0x000000ff0400720c */ /* 0x000fe40000f25270 */
[----:B------:R-:W-:-:S02]  /*8ac0*/  SHF.R.U32.HI R20, RZ, R11, R20 ;  /* 0x0000000bff147219 */ /* 0x000fc40000011614 */
[----:B------:R-:W-:Y:S02]  /*8ad0*/  PLOP3.LUT P0, PT, P0, P1, PT, 0xf8, 0x8f ;  /* 0x00000000008f781c */ /* 0x000fe40000703f70 */
[----:B------:R-:W-:Y:S02]  /*8ae0*/  SHF.R.U32.HI R11, RZ, 0x1, R20 ;  /* 0x00000001ff0b7819 */ /* 0x000fe40000011614 */
[----:B------:R-:W-:-:S04]  /*8af0*/  SEL R4, RZ, 0x1, !P0 ;  /* 0x00000001ff047807 */ /* 0x000fc80004000000 */
[----:B------:R-:W-:-:S04]  /*8b00*/  LOP3.LUT R4, R4, 0x1, R11, 0xf8, !PT ;  /* 0x0000000104047812 */ /* 0x000fc800078ef80b */
[----:B------:R-:W-:-:S04]  /*8b10*/  LOP3.LUT R4, R4, R20, RZ, 0xc0, !PT ;  /* 0x0000001404047212 */ /* 0x000fc800078ec0ff */
[----:B------:R-:W-:-:S04]  /*8b20*/  IADD3 R4, PT, PT, R11, R4, RZ ;  /* 0x000000040b047210 */ /* 0x000fc80007ffe0ff */
[----:B------:R-:W-:Y:S01]  /*8b30*/  LOP3.LUT R14, R4, R14, RZ, 0xfc, !PT ;  /* 0x0000000e040e7212 */ /* 0x000fe200078efcff */
[----:B------:R-:W-:Y:S06]  /*8b40*/  BRA `(.L_x_182) ;  /* 0x0000000000107947 */ /* 0x000fec0003800000 */
.L_x_181:
[----:B------:R-:W-:-:S04]  /*8b50*/  LOP3.LUT R14, R14, 0x80000000, RZ, 0xc0, !PT ;  /* 0x800000000e0e7812 */ /* 0x000fc800078ec0ff */
[----:B------:R-:W-:Y:S01]  /*8b60*/  LOP3.LUT R14, R14, 0x7f800000, RZ, 0xfc, !PT ;  /* 0x7f8000000e0e7812 */ /* 0x000fe200078efcff */
[----:B------:R-:W-:Y:S06]  /*8b70*/  BRA `(.L_x_182) ;  /* 0x0000000000047947 */ /* 0x000fec0003800000 */
.L_x_180:
[----:B------:R-:W-:-:S07]  /*8b80*/  LEA R14, R22, R14, 0x17 ;  /* 0x0000000e160e7211 */ /* 0x000fce00078eb8ff */
.L_x_182:
[----:B------:R-:W-:Y:S05]  /*8b90*/  BSYNC.RECONVERGENT B1 ;  /* 0x0000000000017941 */ /* 0x000fea0003800200 */
.L_x_179:
[----:B------:R-:W-:Y:S05]  /*8ba0*/  BRA `(.L_x_183) ;  /* 0x0000000000207947 */ /* 0x000fea0003800000 */
.L_x_178:
[----:B------:R-:W-:-:S04]  /*8bb0*/  LOP3.LUT R14, R14, 0x80000000, R20, 0x48, !PT ;  /* 0x800000000e0e7812 */ /* 0x000fc800078e4814 */
[----:B------:R-:W-:Y:S01]  /*8bc0*/  LOP3.LUT R14, R14, 0x7f800000, RZ, 0xfc, !PT ;  /* 0x7f8000000e0e7812 */ /* 0x000fe200078efcff */
[----:B------:R-:W-:Y:S06]  /*8bd0*/  BRA `(.L_x_183) ;  /* 0x0000000000147947 */ /* 0x000fec0003800000 */
.L_x_177:
[----:B------:R-:W-:Y:S01]  /*8be0*/  LOP3.LUT R14, R14, 0x80000000, R20, 0x48, !PT ;  /* 0x800000000e0e7812 */ /* 0x000fe200078e4814 */
[----:B------:R-:W-:Y:S06]  /*8bf0*/  BRA `(.L_x_183) ;  /* 0x00000000000c7947 */ /* 0x000fec0003800000 */
.L_x_176:
[----:B------:R-:W0:Y:S01]  /*8c00*/  MUFU.RSQ R14, -QNAN ;  /* 0xffc00000000e7908 */ /* 0x000e220000001400 */
[----:B------:R-:W-:Y:S05]  /*8c10*/  BRA `(.L_x_183) ;  /* 0x0000000000047947 */ /* 0x000fea0003800000 */
.L_x_175:
[----:B------:R-:W-:-:S07]  /*8c20*/  FADD.FTZ R14, R20, R14 ;  /* 0x0000000e140e7221 */ /* 0x000fce0000010000 */
.L_x_183:
[----:B------:R-:W-:Y:S05]  /*8c30*/  BSYNC.RECONVERGENT B0 ;  /* 0x0000000000007941 */ /* 0x000fea0003800200 */
.L_x_173:
[----:B------:R-:W-:Y:S01]  /*8c40*/  HFMA2 R13, -RZ, RZ, 0, 0 ;  /* 0x00000000ff0d7431 */ /* 0x000fe200000001ff */
[----:B0-----:R-:W-:-:S03]  /*8c50*/  MOV R11, R14 ;  /* 0x0000000e000b7202 */ /* 0x001fc60000000f00 */
[----:B------:R-:W-:Y:S05]  /*8c60*/  RET.REL.NODEC R12 `(_Z27multiHeadAttentionOptimizedPKfS0_S0_S0_S0_S0_Pfiii) ;  /* 0xffffff700ce47950 */ /* 0x000fea0003c3ffff */
.L_x_184:
[----:B------:R-:W-:-:S00]  /*8c70*/  BRA `(.L_x_184) ;  /* 0xfffffffc00fc7947 */ /* 0x000fc0000383ffff */
[----:B------:R-:W-:-:S00]  /*8c80*/  NOP ;  /* 0x0000000000007918 */ /* 0x000fc00000000000 */
[----:B------:R-:W-:-:S00]  /*8c90*/  NOP ;  /* 0x0000000000007918 */ /* 0x000fc00000000000 */
[----:B------:R-:W-:-:S00]  /*8ca0*/  NOP ;  /* 0x0000000000007918 */ /* 0x000fc00000000000 */
[----:B------:R-:W-:-:S00]  /*8cb0*/  NOP ;  /* 0x0000000000007918 */ /* 0x000fc00000000000 */
[----:B------:R-:W-:-:S00]  /*8cc0*/  NOP ;  /* 0x0000000000007918 */ /* 0x000fc00000000000 */
[----:B------:R-:W-:-:S00]  /*8cd0*/  NOP ;  /* 0x0000000000007918 */ /* 0x000fc00000000000 */
[----:B------:R-:W-:-:S00]  /*8ce0*/  NOP ;  /* 0x0000000000007918 */ /* 0x000fc00000000000 */
[----:B------:R-:W-:-:S00]  /*8cf0*/  NOP ;  /* 0x0000000000007918 */ /* 0x000fc00000000000 */
.L_x_186:


//--------------------- .nv.shared._Z27multiHeadAttentionOptimizedPKfS0_S0_S0_S0_S0_Pfiii --------------------------
	.section	.nv.shared._Z27multiHeadAttentionOptimizedPKfS0_S0_S0_S0_S0_Pfiii,"aw",@nobits
	.sectionflags	@""
	.align	16
	.zero		1024


//--------------------- .nv.shared.reserved.0     --------------------------
	.section	.nv.shared.reserved.0,"aw",@nobits
	.weak		__nv_reservedSMEM_offset_0_alias
	.size		__nv_reservedSMEM_offset_0_alias, 0, 64
	.other		__nv_reservedSMEM_offset_0_alias,@"STO_CUDA_RESERVED_SHARED STV_DEFAULT"
__nv_reservedSMEM_offset_0_alias:
	.zero		0
	.zero		64


//--------------------- .nv.constant0._Z27multiHeadAttentionOptimizedPKfS0_S0_S0_S0_S0_Pfiii --------------------------
	.section	.nv.constant0._Z27multiHeadAttentionOptimizedPKfS0_S0_S0_S0_S0_Pfiii,"a",@progbits
	.sectionflags	@""
	.align	4
.nv.constant0._Z27multiHeadAttentionOptimizedPKfS0_S0_S0_S0_S0_Pfiii:
	.zero		964


//--------------------- SYMBOLS --------------------------

	.type		.nv.reservedSmem.offset0,@object
	.size		.nv.reservedSmem.offset0,0x4
	.type		.nv.reservedSmem.cap,@object
	.size		.nv.reservedSmem.cap,0x4
